//
// Generated by NVIDIA NVVM Compiler
//
// Compiler Build ID: CL-36424714
// Cuda compilation tools, release 13.0, V13.0.88
// Based on NVVM 20.0.0
//

.version 9.0
.target sm_100
.address_size 64

	// .globl	_Z12vecODEKernelPdS_dddddddi

.visible .entry _Z12vecODEKernelPdS_dddddddi(
	.param .u64 .ptr .align 1 _Z12vecODEKernelPdS_dddddddi_param_0,
	.param .u64 .ptr .align 1 _Z12vecODEKernelPdS_dddddddi_param_1,
	.param .f64 _Z12vecODEKernelPdS_dddddddi_param_2,
	.param .f64 _Z12vecODEKernelPdS_dddddddi_param_3,
	.param .f64 _Z12vecODEKernelPdS_dddddddi_param_4,
	.param .f64 _Z12vecODEKernelPdS_dddddddi_param_5,
	.param .f64 _Z12vecODEKernelPdS_dddddddi_param_6,
	.param .f64 _Z12vecODEKernelPdS_dddddddi_param_7,
	.param .f64 _Z12vecODEKernelPdS_dddddddi_param_8,
	.param .u32 _Z12vecODEKernelPdS_dddddddi_param_9
)
{
	.reg .pred 	%p<2>;
	.reg .b32 	%r<15>;
	.reg .b64 	%rd<9>;
	.reg .b64 	%fd<31>;

	ld.param.u64 	%rd2, [_Z12vecODEKernelPdS_dddddddi_param_1];
	ld.param.f64 	%fd1, [_Z12vecODEKernelPdS_dddddddi_param_2];
	ld.param.f64 	%fd2, [_Z12vecODEKernelPdS_dddddddi_param_3];
	ld.param.f64 	%fd3, [_Z12vecODEKernelPdS_dddddddi_param_4];
	ld.param.f64 	%fd4, [_Z12vecODEKernelPdS_dddddddi_param_5];
	ld.param.f64 	%fd5, [_Z12vecODEKernelPdS_dddddddi_param_6];
	ld.param.f64 	%fd6, [_Z12vecODEKernelPdS_dddddddi_param_7];
	ld.param.f64 	%fd7, [_Z12vecODEKernelPdS_dddddddi_param_8];
	ld.param.u32 	%r3, [_Z12vecODEKernelPdS_dddddddi_param_9];
	mov.u32 	%r4, %ctaid.y;
	mov.u32 	%r5, %ntid.y;
	mov.u32 	%r6, %tid.y;
	mad.lo.s32 	%r7, %r4, %r5, %r6;
	add.s32 	%r1, %r7, 1;
	mov.u32 	%r8, %ctaid.x;
	mov.u32 	%r9, %ntid.x;
	mov.u32 	%r10, %tid.x;
	mad.lo.s32 	%r11, %r8, %r9, %r10;
	add.s32 	%r2, %r11, 1;
	max.s32 	%r12, %r1, %r2;
	setp.ge.s32 	%p1, %r12, %r3;
	@%p1 bra 	$L__BB0_2;
	ld.param.u64 	%rd8, [_Z12vecODEKernelPdS_dddddddi_param_0];
	cvta.to.global.u64 	%rd3, %rd2;
	cvta.to.global.u64 	%rd4, %rd8;
	add.s32 	%r13, %r3, 2;
	mad.lo.s32 	%r14, %r13, %r1, %r2;
	mul.wide.s32 	%rd5, %r14, 8;
	add.s64 	%rd6, %rd3, %rd5;
	ld.global.f64 	%fd8, [%rd6];
	mul.f64 	%fd9, %fd5, %fd8;
	sub.f64 	%fd10, %fd8, %fd6;
	mul.f64 	%fd11, %fd9, %fd10;
	add.f64 	%fd12, %fd8, 0dBFF0000000000000;
	mul.f64 	%fd13, %fd12, %fd11;
	add.s64 	%rd7, %rd4, %rd5;
	ld.global.f64 	%fd14, [%rd7];
	fma.rn.f64 	%fd15, %fd8, %fd14, %fd13;
	mul.f64 	%fd16, %fd4, %fd15;
	sub.f64 	%fd17, %fd8, %fd16;
	st.global.f64 	[%rd6], %fd17;
	ld.global.f64 	%fd18, [%rd7];
	mul.f64 	%fd19, %fd2, %fd18;
	add.f64 	%fd20, %fd3, %fd17;
	div.rn.f64 	%fd21, %fd19, %fd20;
	add.f64 	%fd22, %fd1, %fd21;
	mul.f64 	%fd23, %fd4, %fd22;
	neg.f64 	%fd24, %fd18;
	mul.f64 	%fd25, %fd5, %fd17;
	sub.f64 	%fd26, %fd17, %fd7;
	add.f64 	%fd27, %fd26, 0dBFF0000000000000;
	mul.f64 	%fd28, %fd25, %fd27;
	sub.f64 	%fd29, %fd24, %fd28;
	fma.rn.f64 	%fd30, %fd29, %fd23, %fd18;
	st.global.f64 	[%rd7], %fd30;
$L__BB0_2:
	ret;

}
	// .globl	_Z14boundaryKernelPdii
.visible .entry _Z14boundaryKernelPdii(
	.param .u64 .ptr .align 1 _Z14boundaryKernelPdii_param_0,
	.param .u32 _Z14boundaryKernelPdii_param_1,
	.param .u32 _Z14boundaryKernelPdii_param_2
)
{
	.reg .b32 	%r<19>;
	.reg .b64 	%rd<15>;
	.reg .b64 	%fd<5>;

	ld.param.u64 	%rd1, [_Z14boundaryKernelPdii_param_0];
	ld.param.u32 	%r1, [_Z14boundaryKernelPdii_param_1];
	ld.param.u32 	%r2, [_Z14boundaryKernelPdii_param_2];
	cvta.to.global.u64 	%rd2, %rd1;
	mov.u32 	%r3, %ctaid.y;
	mov.u32 	%r4, %ntid.y;
	mov.u32 	%r5, %tid.y;
	mad.lo.s32 	%r6, %r3, %r4, %r5;
	mov.u32 	%r7, %ctaid.x;
	mov.u32 	%r8, %ntid.x;
	mov.u32 	%r9, %tid.x;
	mad.lo.s32 	%r10, %r7, %r8, %r9;
	add.s32 	%r11, %r2, 2;
	add.s32 	%r12, %r1, -1;
	mad.lo.s32 	%r13, %r11, %r12, %r10;
	mad.lo.s32 	%r14, %r11, %r6, %r11;
	mul.wide.s32 	%rd3, %r14, 8;
	add.s64 	%rd4, %rd2, %rd3;
	ld.global.f64 	%fd1, [%rd4+16];
	st.global.f64 	[%rd4], %fd1;
	mul.wide.s32 	%rd5, %r2, 8;
	add.s64 	%rd6, %rd4, %rd5;
	ld.global.f64 	%fd2, [%rd6+-8];
	add.s32 	%r15, %r2, 1;
	mul.wide.s32 	%rd7, %r15, 8;
	add.s64 	%rd8, %rd4, %rd7;
	st.global.f64 	[%rd8], %fd2;
	mul.wide.s32 	%rd9, %r10, 8;
	add.s64 	%rd10, %rd2, %rd9;
	ld.global.f64 	%fd3, [%rd10+24];
	st.global.f64 	[%rd10+8], %fd3;
	add.s32 	%r16, %r13, 1;
	mul.wide.s32 	%rd11, %r16, 8;
	add.s64 	%rd12, %rd2, %rd11;
	ld.global.f64 	%fd4, [%rd12];
	shl.b32 	%r17, %r11, 1;
	add.s32 	%r18, %r16, %r17;
	mul.wide.s32 	%rd13, %r18, 8;
	add.s64 	%rd14, %rd2, %rd13;
	st.global.f64 	[%rd14], %fd4;
	ret;

}
	// .globl	_Z12matAllKerneldPdS_S_iiddddddd
.visible .entry _Z12matAllKerneldPdS_S_iiddddddd(
	.param .f64 _Z12matAllKerneldPdS_S_iiddddddd_param_0,
	.param .u64 .ptr .align 1 _Z12matAllKerneldPdS_S_iiddddddd_param_1,
	.param .u64 .ptr .align 1 _Z12matAllKerneldPdS_S_iiddddddd_param_2,
	.param .u64 .ptr .align 1 _Z12matAllKerneldPdS_S_iiddddddd_param_3,
	.param .u32 _Z12matAllKerneldPdS_S_iiddddddd_param_4,
	.param .u32 _Z12matAllKerneldPdS_S_iiddddddd_param_5,
	.param .f64 _Z12matAllKerneldPdS_S_iiddddddd_param_6,
	.param .f64 _Z12matAllKerneldPdS_S_iiddddddd_param_7,
	.param .f64 _Z12matAllKerneldPdS_S_iiddddddd_param_8,
	.param .f64 _Z12matAllKerneldPdS_S_iiddddddd_param_9,
	.param .f64 _Z12matAllKerneldPdS_S_iiddddddd_param_10,
	.param .f64 _Z12matAllKerneldPdS_S_iiddddddd_param_11,
	.param .f64 _Z12matAllKerneldPdS_S_iiddddddd_param_12
)
{
	.reg .pred 	%p<8>;
	.reg .b32 	%r<23>;
	.reg .b64 	%rd<35>;
	.reg .b64 	%fd<47>;

	ld.param.u64 	%rd2, [_Z12matAllKerneldPdS_S_iiddddddd_param_1];
	ld.param.u64 	%rd4, [_Z12matAllKerneldPdS_S_iiddddddd_param_2];
	ld.param.u32 	%r6, [_Z12matAllKerneldPdS_S_iiddddddd_param_4];
	ld.param.u32 	%r7, [_Z12matAllKerneldPdS_S_iiddddddd_param_5];
	ld.param.f64 	%fd2, [_Z12matAllKerneldPdS_S_iiddddddd_param_6];
	ld.param.f64 	%fd4, [_Z12matAllKerneldPdS_S_iiddddddd_param_8];
	ld.param.f64 	%fd5, [_Z12matAllKerneldPdS_S_iiddddddd_param_9];
	ld.param.f64 	%fd6, [_Z12matAllKerneldPdS_S_iiddddddd_param_10];
	ld.param.f64 	%fd7, [_Z12matAllKerneldPdS_S_iiddddddd_param_11];
	ld.param.f64 	%fd8, [_Z12matAllKerneldPdS_S_iiddddddd_param_12];
	cvta.to.global.u64 	%rd1, %rd4;
	mov.u32 	%r8, %ctaid.y;
	mov.u32 	%r9, %ntid.y;
	mov.u32 	%r10, %tid.y;
	mad.lo.s32 	%r1, %r8, %r9, %r10;
	mov.u32 	%r11, %ctaid.x;
	mov.u32 	%r12, %ntid.x;
	mov.u32 	%r13, %tid.x;
	mad.lo.s32 	%r2, %r11, %r12, %r13;
	add.s32 	%r3, %r6, 2;
	mul.lo.s32 	%r4, %r3, %r1;
	setp.ne.s32 	%p1, %r2, 0;
	add.s32 	%r5, %r6, 1;
	setp.ne.s32 	%p2, %r2, %r5;
	and.pred  	%p3, %p1, %p2;
	@%p3 bra 	$L__BB2_2;
	mul.wide.s32 	%rd5, %r4, 8;
	add.s64 	%rd6, %rd1, %rd5;
	ld.global.f64 	%fd9, [%rd6+16];
	st.global.f64 	[%rd6], %fd9;
	mul.wide.s32 	%rd7, %r6, 8;
	add.s64 	%rd8, %rd6, %rd7;
	ld.global.f64 	%fd10, [%rd8+-8];
	mul.wide.s32 	%rd9, %r5, 8;
	add.s64 	%rd10, %rd6, %rd9;
	st.global.f64 	[%rd10], %fd10;
$L__BB2_2:
	setp.ne.s32 	%p4, %r1, 0;
	setp.ne.s32 	%p5, %r1, %r5;
	and.pred  	%p6, %p4, %p5;
	@%p6 bra 	$L__BB2_4;
	mul.wide.s32 	%rd11, %r2, 8;
	add.s64 	%rd12, %rd1, %rd11;
	ld.global.f64 	%fd11, [%rd12+16];
	st.global.f64 	[%rd12], %fd11;
	add.s32 	%r14, %r7, -1;
	mul.lo.s32 	%r15, %r14, %r3;
	mul.wide.s32 	%rd13, %r15, 8;
	add.s64 	%rd14, %rd12, %rd13;
	ld.global.f64 	%fd12, [%rd14];
	shl.b32 	%r16, %r3, 1;
	add.s32 	%r17, %r15, %r16;
	mul.wide.s32 	%rd15, %r17, 8;
	add.s64 	%rd16, %rd12, %rd15;
	st.global.f64 	[%rd16], %fd12;
$L__BB2_4:
	bar.sync 	0;
	add.s32 	%r18, %r1, 1;
	add.s32 	%r19, %r2, 1;
	max.s32 	%r20, %r18, %r19;
	setp.ge.s32 	%p7, %r20, %r6;
	@%p7 bra 	$L__BB2_6;
	ld.param.f64 	%fd46, [_Z12matAllKerneldPdS_S_iiddddddd_param_7];
	ld.param.u64 	%rd34, [_Z12matAllKerneldPdS_S_iiddddddd_param_3];
	ld.param.f64 	%fd45, [_Z12matAllKerneldPdS_S_iiddddddd_param_0];
	add.s32 	%r21, %r4, %r3;
	cvt.s64.s32 	%rd17, %r21;
	cvt.s64.s32 	%rd18, %r2;
	add.s64 	%rd19, %rd17, %rd18;
	shl.b64 	%rd20, %rd19, 3;
	add.s64 	%rd21, %rd1, %rd20;
	ld.global.f64 	%fd13, [%rd21+8];
	ld.global.f64 	%fd14, [%rd21+16];
	add.s32 	%r22, %r21, %r2;
	mul.wide.s32 	%rd22, %r22, 8;
	add.s64 	%rd23, %rd1, %rd22;
	ld.global.f64 	%fd15, [%rd23];
	add.f64 	%fd16, %fd14, %fd15;
	fma.rn.f64 	%fd17, %fd13, 0dC010000000000000, %fd16;
	cvt.s64.s32 	%rd24, %r3;
	mul.wide.s32 	%rd25, %r3, 8;
	add.s64 	%rd26, %rd21, %rd25;
	ld.global.f64 	%fd18, [%rd26+8];
	add.f64 	%fd19, %fd18, %fd17;
	sub.s64 	%rd27, %rd19, %rd24;
	shl.b64 	%rd28, %rd27, 3;
	add.s64 	%rd29, %rd1, %rd28;
	ld.global.f64 	%fd20, [%rd29+8];
	add.f64 	%fd21, %fd20, %fd19;
	fma.rn.f64 	%fd22, %fd45, %fd21, %fd13;
	cvta.to.global.u64 	%rd30, %rd2;
	add.s64 	%rd31, %rd30, %rd20;
	st.global.f64 	[%rd31+8], %fd22;
	mul.f64 	%fd23, %fd6, %fd22;
	sub.f64 	%fd24, %fd22, %fd7;
	mul.f64 	%fd25, %fd23, %fd24;
	add.f64 	%fd26, %fd22, 0dBFF0000000000000;
	mul.f64 	%fd27, %fd26, %fd25;
	cvta.to.global.u64 	%rd32, %rd34;
	add.s64 	%rd33, %rd32, %rd20;
	ld.global.f64 	%fd28, [%rd33+8];
	fma.rn.f64 	%fd29, %fd28, %fd22, %fd27;
	mul.f64 	%fd30, %fd5, %fd29;
	sub.f64 	%fd31, %fd22, %fd30;
	st.global.f64 	[%rd31+8], %fd31;
	ld.global.f64 	%fd32, [%rd33+8];
	mul.f64 	%fd33, %fd46, %fd32;
	add.f64 	%fd34, %fd4, %fd31;
	div.rn.f64 	%fd35, %fd33, %fd34;
	add.f64 	%fd36, %fd2, %fd35;
	mul.f64 	%fd37, %fd5, %fd36;
	neg.f64 	%fd38, %fd32;
	mul.f64 	%fd39, %fd6, %fd31;
	sub.f64 	%fd40, %fd31, %fd8;
	add.f64 	%fd41, %fd40, 0dBFF0000000000000;
	mul.f64 	%fd42, %fd39, %fd41;
	sub.f64 	%fd43, %fd38, %fd42;
	fma.rn.f64 	%fd44, %fd43, %fd37, %fd32;
	st.global.f64 	[%rd33+8], %fd44;
$L__BB2_6:
	ret;

}


// ===== COMPILED SASS (sm_100) =====

	.target	sm_100

	.elftype	@"ET_EXEC"


//--------------------- .note.nv.tkinfo           --------------------------
	.section	.note.nv.tkinfo,"",@"SHT_NOTE"
	.sectionflags	@"SHF_NOTE_NV_TKINFO"
	.tkinfo
        /*0018*/ 	.word	0x00000002
        /*0030*/ 	.string	""
        /*0030*/ 	.string	"ptxas"
        /*0030*/ 	.string	"Cuda compilation tools, release 13.0, V13.0.88"
        /*0030*/ 	.string	"Build cuda_13.0.r13.0/compiler.36424714_0"
        /*0030*/ 	.string	"-arch sm_100 -m 64 "



//--------------------- .note.nv.cuinfo           --------------------------
	.section	.note.nv.cuinfo,"",@"SHT_NOTE"
	.sectionflags	@"SHF_NOTE_NV_CUINFO"
        /*0018*/ 	.short	0x0002
        /*001a*/ 	.short	0x0064
        /*001c*/ 	.short	0x0082
	.zero		2


//--------------------- .nv.info                  --------------------------
	.section	.nv.info,"",@"SHT_CUDA_INFO"
	.align	4


	//----- nvinfo : EIATTR_REGCOUNT
	.align		4
        /*0000*/ 	.byte	0x04, 0x2f
        /*0002*/ 	.short	(.L_1 - .L_0)
	.align		4
.L_0:
        /*0004*/ 	.word	index@(_Z12vecODEKernelPdS_dddddddi)
        /*0008*/ 	.word	0x0000001d


	//----- nvinfo : EIATTR_FRAME_SIZE
	.align		4
.L_1:
        /*000c*/ 	.byte	0x04, 0x11
        /*000e*/ 	.short	(.L_3 - .L_2)
	.align		4
.L_2:
        /*0010*/ 	.word	index@($__internal_1_$__cuda_sm20_div_rn_f64_full)
        /*0014*/ 	.word	0x00000000


	//----- nvinfo : EIATTR_FRAME_SIZE
	.align		4
.L_3:
        /*0018*/ 	.byte	0x04, 0x11
        /*001a*/ 	.short	(.L_5 - .L_4)
	.align		4
.L_4:
        /*001c*/ 	.word	index@(_Z12vecODEKernelPdS_dddddddi)
        /*0020*/ 	.word	0x00000000


	//----- nvinfo : EIATTR_REGCOUNT
	.align		4
.L_5:
        /*0024*/ 	.byte	0x04, 0x2f
        /*0026*/ 	.short	(.L_7 - .L_6)
	.align		4
.L_6:
        /*0028*/ 	.word	index@(_Z14boundaryKernelPdii)
        /*002c*/ 	.word	0x00000014


	//----- nvinfo : EIATTR_FRAME_SIZE
	.align		4
.L_7:
        /*0030*/ 	.byte	0x04, 0x11
        /*0032*/ 	.short	(.L_9 - .L_8)
	.align		4
.L_8:
        /*0034*/ 	.word	index@(_Z14boundaryKernelPdii)
        /*0038*/ 	.word	0x00000000


	//----- nvinfo : EIATTR_REGCOUNT
	.align		4
.L_9:
        /*003c*/ 	.byte	0x04, 0x2f
        /*003e*/ 	.short	(.L_11 - .L_10)
	.align		4
.L_10:
        /*0040*/ 	.word	index@(_Z12matAllKerneldPdS_S_iiddddddd)
        /*0044*/ 	.word	0x0000001d


	//----- nvinfo : EIATTR_FRAME_SIZE
	.align		4
.L_11:
        /*0048*/ 	.byte	0x04, 0x11
        /*004a*/ 	.short	(.L_13 - .L_12)
	.align		4
.L_12:
        /*004c*/ 	.word	index@($__internal_0_$__cuda_sm20_div_rn_f64_full)
        /*0050*/ 	.word	0x00000000


	//----- nvinfo : EIATTR_FRAME_SIZE
	.align		4
.L_13:
        /*0054*/ 	.byte	0x04, 0x11
        /*0056*/ 	.short	(.L_15 - .L_14)
	.align		4
.L_14:
        /*0058*/ 	.word	index@(_Z12matAllKerneldPdS_S_iiddddddd)
        /*005c*/ 	.word	0x00000000


	//----- nvinfo : EIATTR_MIN_STACK_SIZE
	.align		4
.L_15:
        /*0060*/ 	.byte	0x04, 0x12
        /*0062*/ 	.short	(.L_17 - .L_16)
	.align		4
.L_16:
        /*0064*/ 	.word	index@(_Z12matAllKerneldPdS_S_iiddddddd)
        /*0068*/ 	.word	0x00000000


	//----- nvinfo : EIATTR_MIN_STACK_SIZE
	.align		4
.L_17:
        /*006c*/ 	.byte	0x04, 0x12
        /*006e*/ 	.short	(.L_19 - .L_18)
	.align		4
.L_18:
        /*0070*/ 	.word	index@(_Z14boundaryKernelPdii)
        /*0074*/ 	.word	0x00000000


	//----- nvinfo : EIATTR_MIN_STACK_SIZE
	.align		4
.L_19:
        /*0078*/ 	.byte	0x04, 0x12
        /*007a*/ 	.short	(.L_21 - .L_20)
	.align		4
.L_20:
        /*007c*/ 	.word	index@(_Z12vecODEKernelPdS_dddddddi)
        /*0080*/ 	.word	0x00000000
.L_21:


//--------------------- .nv.compat                --------------------------
	.section	.nv.compat,"",@"SHT_CUDA_COMPAT_INFO"
	.align	4
        /*0000*/ 	.byte	0x02, 0x09, 0x00, 0x00, 0x02, 0x02, 0x01, 0x00, 0x02, 0x05, 0x05, 0x00, 0x03, 0x07, 0x01, 0x01
        /*0010*/ 	.byte	0x02, 0x03, 0x00, 0x00, 0x02, 0x06, 0x01, 0x00, 0x04, 0x0b, 0x08, 0x00, 0x01, 0x00, 0x00, 0x00
        /*0020*/ 	.byte	0x00, 0x00, 0x00, 0x00


//--------------------- .nv.info._Z12matAllKerneldPdS_S_iiddddddd --------------------------
	.section	.nv.info._Z12matAllKerneldPdS_S_iiddddddd,"",@"SHT_CUDA_INFO"
	.sectionflags	@""
	.align	4


	//----- nvinfo : EIATTR_CUDA_API_VERSION
	.align		4
        /*0000*/ 	.byte	0x04, 0x37
        /*0002*/ 	.short	(.L_23 - .L_22)
.L_22:
        /*0004*/ 	.word	0x00000082


	//----- nvinfo : EIATTR_KPARAM_INFO
	.align		4
.L_23:
        /*0008*/ 	.byte	0x04, 0x17
        /*000a*/ 	.short	(.L_25 - .L_24)
.L_24:
        /*000c*/ 	.word	0x00000000
        /*0010*/ 	.short	0x000c
        /*0012*/ 	.short	0x0058
        /*0014*/ 	.byte	0x00, 0xf0, 0x21, 0x00


	//----- nvinfo : EIATTR_KPARAM_INFO
	.align		4
.L_25:
        /*0018*/ 	.byte	0x04, 0x17
        /*001a*/ 	.short	(.L_27 - .L_26)
.L_26:
        /*001c*/ 	.word	0x00000000
        /*0020*/ 	.short	0x000b
        /*0022*/ 	.short	0x0050
        /*0024*/ 	.byte	0x00, 0xf0, 0x21, 0x00


	//----- nvinfo : EIATTR_KPARAM_INFO
	.align		4
.L_27:
        /*0028*/ 	.byte	0x04, 0x17
        /*002a*/ 	.short	(.L_29 - .L_28)
.L_28:
        /*002c*/ 	.word	0x00000000
        /*0030*/ 	.short	0x000a
        /*0032*/ 	.short	0x0048
        /*0034*/ 	.byte	0x00, 0xf0, 0x21, 0x00


	//----- nvinfo : EIATTR_KPARAM_INFO
	.align		4
.L_29:
        /*0038*/ 	.byte	0x04, 0x17
        /*003a*/ 	.short	(.L_31 - .L_30)
.L_30:
        /*003c*/ 	.word	0x00000000
        /*0040*/ 	.short	0x0009
        /*0042*/ 	.short	0x0040
        /*0044*/ 	.byte	0x00, 0xf0, 0x21, 0x00


	//----- nvinfo : EIATTR_KPARAM_INFO
	.align		4
.L_31:
        /*0048*/ 	.byte	0x04, 0x17
        /*004a*/ 	.short	(.L_33 - .L_32)
.L_32:
        /*004c*/ 	.word	0x00000000
        /*0050*/ 	.short	0x0008
        /*0052*/ 	.short	0x0038
        /*0054*/ 	.byte	0x00, 0xf0, 0x21, 0x00


	//----- nvinfo : EIATTR_KPARAM_INFO
	.align		4
.L_33:
        /*0058*/ 	.byte	0x04, 0x17
        /*005a*/ 	.short	(.L_35 - .L_34)
.L_34:
        /*005c*/ 	.word	0x00000000
        /*0060*/ 	.short	0x0007
        /*0062*/ 	.short	0x0030
        /*0064*/ 	.byte	0x00, 0xf0, 0x21, 0x00


	//----- nvinfo : EIATTR_KPARAM_INFO
	.align		4
.L_35:
        /*0068*/ 	.byte	0x04, 0x17
        /*006a*/ 	.short	(.L_37 - .L_36)
.L_36:
        /*006c*/ 	.word	0x00000000
        /*0070*/ 	.short	0x0006
        /*0072*/ 	.short	0x0028
        /*0074*/ 	.byte	0x00, 0xf0, 0x21, 0x00


	//----- nvinfo : EIATTR_KPARAM_INFO
	.align		4
.L_37:
        /*0078*/ 	.byte	0x04, 0x17
        /*007a*/ 	.short	(.L_39 - .L_38)
.L_38:
        /*007c*/ 	.word	0x00000000
        /*0080*/ 	.short	0x0005
        /*0082*/ 	.short	0x0024
        /*0084*/ 	.byte	0x00, 0xf0, 0x11, 0x00


	//----- nvinfo : EIATTR_KPARAM_INFO
	.align		4
.L_39:
        /*0088*/ 	.byte	0x04, 0x17
        /*008a*/ 	.short	(.L_41 - .L_40)
.L_40:
        /*008c*/ 	.word	0x00000000
        /*0090*/ 	.short	0x0004
        /*0092*/ 	.short	0x0020
        /*0094*/ 	.byte	0x00, 0xf0, 0x11, 0x00


	//----- nvinfo : EIATTR_KPARAM_INFO
	.align		4
.L_41:
        /*0098*/ 	.byte	0x04, 0x17
        /*009a*/ 	.short	(.L_43 - .L_42)
.L_42:
        /*009c*/ 	.word	0x00000000
        /*00a0*/ 	.short	0x0003
        /*00a2*/ 	.short	0x0018
        /*00a4*/ 	.byte	0x00, 0xf5, 0x21, 0x00


	//----- nvinfo : EIATTR_KPARAM_INFO
	.align		4
.L_43:
        /*00a8*/ 	.byte	0x04, 0x17
        /*00aa*/ 	.short	(.L_45 - .L_44)
.L_44:
        /*00ac*/ 	.word	0x00000000
        /*00b0*/ 	.short	0x0002
        /*00b2*/ 	.short	0x0010
        /*00b4*/ 	.byte	0x00, 0xf5, 0x21, 0x00


	//----- nvinfo : EIATTR_KPARAM_INFO
	.align		4
.L_45:
        /*00b8*/ 	.byte	0x04, 0x17
        /*00ba*/ 	.short	(.L_47 - .L_46)
.L_46:
        /*00bc*/ 	.word	0x00000000
        /*00c0*/ 	.short	0x0001
        /*00c2*/ 	.short	0x0008
        /*00c4*/ 	.byte	0x00, 0xf5, 0x21, 0x00


	//----- nvinfo : EIATTR_KPARAM_INFO
	.align		4
.L_47:
        /*00c8*/ 	.byte	0x04, 0x17
        /*00ca*/ 	.short	(.L_49 - .L_48)
.L_48:
        /*00cc*/ 	.word	0x00000000
        /*00d0*/ 	.short	0x0000
        /*00d2*/ 	.short	0x0000
        /*00d4*/ 	.byte	0x00, 0xf0, 0x21, 0x00


	//----- nvinfo : EIATTR_SPARSE_MMA_MASK
	.align		4
.L_49:
        /*00d8*/ 	.byte	0x03, 0x50
        /*00da*/ 	.short	0x0000


	//----- nvinfo : EIATTR_MAXREG_COUNT
	.align		4
        /*00dc*/ 	.byte	0x03, 0x1b
        /*00de*/ 	.short	0x00ff


	//----- nvinfo : EIATTR_NUM_BARRIERS
	.align		4
        /*00e0*/ 	.byte	0x02, 0x4c
        /*00e2*/ 	.byte	0x01
	.zero		1


	//----- nvinfo : EIATTR_MERCURY_ISA_VERSION
	.align		4
        /*00e4*/ 	.byte	0x03, 0x5f
        /*00e6*/ 	.short	0x0101


	//----- nvinfo : EIATTR_VRC_CTA_INIT_COUNT
	.align		4
        /*00e8*/ 	.byte	0x02, 0x4a
	.zero		1
	.zero		1


	//----- nvinfo : EIATTR_EXIT_INSTR_OFFSETS
	.align		4
        /*00ec*/ 	.byte	0x04, 0x1c
        /*00ee*/ 	.short	(.L_51 - .L_50)


	//   ....[0]....
.L_50:
        /*00f0*/ 	.word	0x000002a0


	//   ....[1]....
        /*00f4*/ 	.word	0x000007c0


	//----- nvinfo : EIATTR_CRS_STACK_SIZE
	.align		4
.L_51:
        /*00f8*/ 	.byte	0x04, 0x1e
        /*00fa*/ 	.short	(.L_53 - .L_52)
.L_52:
        /*00fc*/ 	.word	0x00000000


	//----- nvinfo : EIATTR_CBANK_PARAM_SIZE
	.align		4
.L_53:
        /*0100*/ 	.byte	0x03, 0x19
        /*0102*/ 	.short	0x0060


	//----- nvinfo : EIATTR_PARAM_CBANK
	.align		4
        /*0104*/ 	.byte	0x04, 0x0a
        /*0106*/ 	.short	(.L_55 - .L_54)
	.align		4
.L_54:
        /*0108*/ 	.word	index@(.nv.constant0._Z12matAllKerneldPdS_S_iiddddddd)
        /*010c*/ 	.short	0x0380
        /*010e*/ 	.short	0x0060


	//----- nvinfo : EIATTR_SW_WAR
	.align		4
.L_55:
        /*0110*/ 	.byte	0x04, 0x36
        /*0112*/ 	.short	(.L_57 - .L_56)
.L_56:
        /*0114*/ 	.word	0x00000008
.L_57:


//--------------------- .nv.info._Z14boundaryKernelPdii --------------------------
	.section	.nv.info._Z14boundaryKernelPdii,"",@"SHT_CUDA_INFO"
	.sectionflags	@""
	.align	4


	//----- nvinfo : EIATTR_CUDA_API_VERSION
	.align		4
        /*0000*/ 	.byte	0x04, 0x37
        /*0002*/ 	.short	(.L_59 - .L_58)
.L_58:
        /*0004*/ 	.word	0x00000082


	//----- nvinfo : EIATTR_KPARAM_INFO
	.align		4
.L_59:
        /*0008*/ 	.byte	0x04, 0x17
        /*000a*/ 	.short	(.L_61 - .L_60)
.L_60:
        /*000c*/ 	.word	0x00000000
        /*0010*/ 	.short	0x0002
        /*0012*/ 	.short	0x000c
        /*0014*/ 	.byte	0x00, 0xf0, 0x11, 0x00


	//----- nvinfo : EIATTR_KPARAM_INFO
	.align		4
.L_61:
        /*0018*/ 	.byte	0x04, 0x17
        /*001a*/ 	.short	(.L_63 - .L_62)
.L_62:
        /*001c*/ 	.word	0x00000000
        /*0020*/ 	.short	0x0001
        /*0022*/ 	.short	0x0008
        /*0024*/ 	.byte	0x00, 0xf0, 0x11, 0x00


	//----- nvinfo : EIATTR_KPARAM_INFO
	.align		4
.L_63:
        /*0028*/ 	.byte	0x04, 0x17
        /*002a*/ 	.short	(.L_65 - .L_64)
.L_64:
        /*002c*/ 	.word	0x00000000
        /*0030*/ 	.short	0x0000
        /*0032*/ 	.short	0x0000
        /*0034*/ 	.byte	0x00, 0xf5, 0x21, 0x00


	//----- nvinfo : EIATTR_SPARSE_MMA_MASK
	.align		4
.L_65:
        /*0038*/ 	.byte	0x03, 0x50
        /*003a*/ 	.short	0x0000


	//----- nvinfo : EIATTR_MAXREG_COUNT
	.align		4
        /*003c*/ 	.byte	0x03, 0x1b
        /*003e*/ 	.short	0x00ff


	//----- nvinfo : EIATTR_MERCURY_ISA_VERSION
	.align		4
        /*0040*/ 	.byte	0x03, 0x5f
        /*0042*/ 	.short	0x0101


	//----- nvinfo : EIATTR_VRC_CTA_INIT_COUNT
	.align		4
        /*0044*/ 	.byte	0x02, 0x4a
	.zero		1
	.zero		1


	//----- nvinfo : EIATTR_EXIT_INSTR_OFFSETS
	.align		4
        /*0048*/ 	.byte	0x04, 0x1c
        /*004a*/ 	.short	(.L_67 - .L_66)


	//   ....[0]....
.L_66:
        /*004c*/ 	.word	0x00000210


	//----- nvinfo : EIATTR_CBANK_PARAM_SIZE
	.align		4
.L_67:
        /*0050*/ 	.byte	0x03, 0x19
        /*0052*/ 	.short	0x0010


	//----- nvinfo : EIATTR_PARAM_CBANK
	.align		4
        /*0054*/ 	.byte	0x04, 0x0a
        /*0056*/ 	.short	(.L_69 - .L_68)
	.align		4
.L_68:
        /*0058*/ 	.word	index@(.nv.constant0._Z14boundaryKernelPdii)
        /*005c*/ 	.short	0x0380
        /*005e*/ 	.short	0x0010


	//----- nvinfo : EIATTR_SW_WAR
	.align		4
.L_69:
        /*0060*/ 	.byte	0x04, 0x36
        /*0062*/ 	.short	(.L_71 - .L_70)
.L_70:
        /*0064*/ 	.word	0x00000008
.L_71:


//--------------------- .nv.info._Z12vecODEKernelPdS_dddddddi --------------------------
	.section	.nv.info._Z12vecODEKernelPdS_dddddddi,"",@"SHT_CUDA_INFO"
	.sectionflags	@""
	.align	4


	//----- nvinfo : EIATTR_CUDA_API_VERSION
	.align		4
        /*0000*/ 	.byte	0x04, 0x37
        /*0002*/ 	.short	(.L_73 - .L_72)
.L_72:
        /*0004*/ 	.word	0x00000082


	//----- nvinfo : EIATTR_KPARAM_INFO
	.align		4
.L_73:
        /*0008*/ 	.byte	0x04, 0x17
        /*000a*/ 	.short	(.L_75 - .L_74)
.L_74:
        /*000c*/ 	.word	0x00000000
        /*0010*/ 	.short	0x0009
        /*0012*/ 	.short	0x0048
        /*0014*/ 	.byte	0x00, 0xf0, 0x11, 0x00


	//----- nvinfo : EIATTR_KPARAM_INFO
	.align		4
.L_75:
        /*0018*/ 	.byte	0x04, 0x17
        /*001a*/ 	.short	(.L_77 - .L_76)
.L_76:
        /*001c*/ 	.word	0x00000000
        /*0020*/ 	.short	0x0008
        /*0022*/ 	.short	0x0040
        /*0024*/ 	.byte	0x00, 0xf0, 0x21, 0x00


	//----- nvinfo : EIATTR_KPARAM_INFO
	.align		4
.L_77:
        /*0028*/ 	.byte	0x04, 0x17
        /*002a*/ 	.short	(.L_79 - .L_78)
.L_78:
        /*002c*/ 	.word	0x00000000
        /*0030*/ 	.short	0x0007
        /*0032*/ 	.short	0x0038
        /*0034*/ 	.byte	0x00, 0xf0, 0x21, 0x00


	//----- nvinfo : EIATTR_KPARAM_INFO
	.align		4
.L_79:
        /*0038*/ 	.byte	0x04, 0x17
        /*003a*/ 	.short	(.L_81 - .L_80)
.L_80:
        /*003c*/ 	.word	0x00000000
        /*0040*/ 	.short	0x0006
        /*0042*/ 	.short	0x0030
        /*0044*/ 	.byte	0x00, 0xf0, 0x21, 0x00


	//----- nvinfo : EIATTR_KPARAM_INFO
	.align		4
.L_81:
        /*0048*/ 	.byte	0x04, 0x17
        /*004a*/ 	.short	(.L_83 - .L_82)
.L_82:
        /*004c*/ 	.word	0x00000000
        /*0050*/ 	.short	0x0005
        /*0052*/ 	.short	0x0028
        /*0054*/ 	.byte	0x00, 0xf0, 0x21, 0x00


	//----- nvinfo : EIATTR_KPARAM_INFO
	.align		4
.L_83:
        /*0058*/ 	.byte	0x04, 0x17
        /*005a*/ 	.short	(.L_85 - .L_84)
.L_84:
        /*005c*/ 	.word	0x00000000
        /*0060*/ 	.short	0x0004
        /*0062*/ 	.short	0x0020
        /*0064*/ 	.byte	0x00, 0xf0, 0x21, 0x00


	//----- nvinfo : EIATTR_KPARAM_INFO
	.align		4
.L_85:
        /*0068*/ 	.byte	0x04, 0x17
        /*006a*/ 	.short	(.L_87 - .L_86)
.L_86:
        /*006c*/ 	.word	0x00000000
        /*0070*/ 	.short	0x0003
        /*0072*/ 	.short	0x0018
        /*0074*/ 	.byte	0x00, 0xf0, 0x21, 0x00


	//----- nvinfo : EIATTR_KPARAM_INFO
	.align		4
.L_87:
        /*0078*/ 	.byte	0x04, 0x17
        /*007a*/ 	.short	(.L_89 - .L_88)
.L_88:
        /*007c*/ 	.word	0x00000000
        /*0080*/ 	.short	0x0002
        /*0082*/ 	.short	0x0010
        /*0084*/ 	.byte	0x00, 0xf0, 0x21, 0x00


	//----- nvinfo : EIATTR_KPARAM_INFO
	.align		4
.L_89:
        /*0088*/ 	.byte	0x04, 0x17
        /*008a*/ 	.short	(.L_91 - .L_90)
.L_90:
        /*008c*/ 	.word	0x00000000
        /*0090*/ 	.short	0x0001
        /*0092*/ 	.short	0x0008
        /*0094*/ 	.byte	0x00, 0xf5, 0x21, 0x00


	//----- nvinfo : EIATTR_KPARAM_INFO
	.align		4
.L_91:
        /*0098*/ 	.byte	0x04, 0x17
        /*009a*/ 	.short	(.L_93 - .L_92)
.L_92:
        /*009c*/ 	.word	0x00000000
        /*00a0*/ 	.short	0x0000
        /*00a2*/ 	.short	0x0000
        /*00a4*/ 	.byte	0x00, 0xf5, 0x21, 0x00


	//----- nvinfo : EIATTR_SPARSE_MMA_MASK
	.align		4
.L_93:
        /*00a8*/ 	.byte	0x03, 0x50
        /*00aa*/ 	.short	0x0000


	//----- nvinfo : EIATTR_MAXREG_COUNT
	.align		4
        /*00ac*/ 	.byte	0x03, 0x1b
        /*00ae*/ 	.short	0x00ff


	//----- nvinfo : EIATTR_MERCURY_ISA_VERSION
	.align		4
        /*00b0*/ 	.byte	0x03, 0x5f
        /*00b2*/ 	.short	0x0101


	//----- nvinfo : EIATTR_VRC_CTA_INIT_COUNT
	.align		4
        /*00b4*/ 	.byte	0x02, 0x4a
	.zero		1
	.zero		1


	//----- nvinfo : EIATTR_EXIT_INSTR_OFFSETS
	.align		4
        /*00b8*/ 	.byte	0x04, 0x1c
        /*00ba*/ 	.short	(.L_95 - .L_94)


	//   ....[0]....
.L_94:
        /*00bc*/ 	.word	0x000000e0


	//   ....[1]....
        /*00c0*/ 	.word	0x00000460


	//----- nvinfo : EIATTR_CRS_STACK_SIZE
	.align		4
.L_95:
        /*00c4*/ 	.byte	0x04, 0x1e
        /*00c6*/ 	.short	(.L_97 - .L_96)
.L_96:
        /*00c8*/ 	.word	0x00000000


	//----- nvinfo : EIATTR_CBANK_PARAM_SIZE
	.align		4
.L_97:
        /*00cc*/ 	.byte	0x03, 0x19
        /*00ce*/ 	.short	0x004c


	//----- nvinfo : EIATTR_PARAM_CBANK
	.align		4
        /*00d0*/ 	.byte	0x04, 0x0a
        /*00d2*/ 	.short	(.L_99 - .L_98)
	.align		4
.L_98:
        /*00d4*/ 	.word	index@(.nv.constant0._Z12vecODEKernelPdS_dddddddi)
        /*00d8*/ 	.short	0x0380
        /*00da*/ 	.short	0x004c


	//----- nvinfo : EIATTR_SW_WAR
	.align		4
.L_99:
        /*00dc*/ 	.byte	0x04, 0x36
        /*00de*/ 	.short	(.L_101 - .L_100)
.L_100:
        /*00e0*/ 	.word	0x00000008
.L_101:


//--------------------- .nv.callgraph             --------------------------
	.section	.nv.callgraph,"",@"SHT_CUDA_CALLGRAPH"
	.align	4
	.sectionentsize	8
	.align		4
        /*0000*/ 	.word	0x00000000
	.align		4
        /*0004*/ 	.word	0xffffffff
	.align		4
        /*0008*/ 	.word	0x00000000
	.align		4
        /*000c*/ 	.word	0xfffffffe
	.align		4
        /*0010*/ 	.word	0x00000000
	.align		4
        /*0014*/ 	.word	0xfffffffd
	.align		4
        /*0018*/ 	.word	0x00000000
	.align		4
        /*001c*/ 	.word	0xfffffffc


//--------------------- .text._Z12matAllKerneldPdS_S_iiddddddd --------------------------
	.section	.text._Z12matAllKerneldPdS_S_iiddddddd,"ax",@progbits
	.align	128
        .global         _Z12matAllKerneldPdS_S_iiddddddd
        .type           _Z12matAllKerneldPdS_S_iiddddddd,@function
        .size           _Z12matAllKerneldPdS_S_iiddddddd,(.L_x_17 - _Z12matAllKerneldPdS_S_iiddddddd)
        .other          _Z12matAllKerneldPdS_S_iiddddddd,@"STO_CUDA_ENTRY STV_DEFAULT"
_Z12matAllKerneldPdS_S_iiddddddd:
.text._Z12matAllKerneldPdS_S_iiddddddd:
[----:B------:R-:W-:Y:S01]  /*0000*/  LDC R1, c[0x0][0x37c] ;  /* 0x0000df00ff017b82 */ /* 0x000fe20000000800 */
[----:B------:R-:W0:Y:S07]  /*0010*/  S2R R3, SR_TID.X ;  /* 0x0000000000037919 */ /* 0x000e2e0000002100 */
[----:B------:R-:W1:Y:S01]  /*0020*/  LDC R5, c[0x0][0x364] ;  /* 0x0000d900ff057b82 */ /* 0x000e620000000800 */
[----:B------:R-:W1:Y:S07]  /*0030*/  S2R R6, SR_TID.Y ;  /* 0x0000000000067919 */ /* 0x000e6e0000002200 */
[----:B------:R-:W0:Y:S08]  /*0040*/  S2UR UR4, SR_CTAID.X ;  /* 0x00000000000479c3 */ /* 0x000e300000002500 */
[----:B------:R-:W0:Y:S08]  /*0050*/  LDC R2, c[0x0][0x360] ;  /* 0x0000d800ff027b82 */ /* 0x000e300000000800 */
[----:B------:R-:W2:Y:S08]  /*0060*/  LDC R4, c[0x0][0x3a0] ;  /* 0x0000e800ff047b82 */ /* 0x000eb00000000800 */
[----:B------:R-:W1:Y:S01]  /*0070*/  S2UR UR6, SR_CTAID.Y ;  /* 0x00000000000679c3 */ /* 0x000e620000002600 */
[----:B0-----:R-:W-:Y:S01]  /*0080*/  IMAD R2, R2, UR4, R3 ;  /* 0x0000000402027c24 */ /* 0x001fe2000f8e0203 */
[----:B------:R-:W0:Y:S01]  /*0090*/  LDCU.64 UR4, c[0x0][0x358] ;  /* 0x00006b00ff0477ac */ /* 0x000e220008000a00 */
[----:B--2---:R-:W-:-:S02]  /*00a0*/  VIADD R15, R4, 0x1 ;  /* 0x00000001040f7836 */ /* 0x004fc40000000000 */
[----:B------:R-:W-:-:S03]  /*00b0*/  VIADD R0, R4, 0x2 ;  /* 0x0000000204007836 */ /* 0x000fc60000000000 */
[----:B------:R-:W-:Y:S01]  /*00c0*/  ISETP.NE.AND P0, PT, R2, R15, PT ;  /* 0x0000000f0200720c */ /* 0x000fe20003f05270 */
[----:B-1----:R-:W-:-:S03]  /*00d0*/  IMAD R5, R5, UR6, R6 ;  /* 0x0000000605057c24 */ /* 0x002fc6000f8e0206 */
[----:B------:R-:W-:Y:S01]  /*00e0*/  ISETP.NE.AND P0, PT, R2, RZ, P0 ;  /* 0x000000ff0200720c */ /* 0x000fe20000705270 */
[----:B------:R-:W-:-:S12]  /*00f0*/  IMAD R3, R5, R0, RZ ;  /* 0x0000000005037224 */ /* 0x000fd800078e02ff */
[----:B------:R-:W1:Y:S02]  /*0100*/  @!P0 LDC.64 R8, c[0x0][0x390] ;  /* 0x0000e400ff088b82 */ /* 0x000e640000000a00 */
[----:B-1----:R-:W-:-:S05]  /*0110*/  @!P0 IMAD.WIDE R8, R3, 0x8, R8 ;  /* 0x0000000803088825 */ /* 0x002fca00078e0208 */
[----:B0-----:R-:W2:Y:S01]  /*0120*/  @!P0 LDG.E.64 R10, desc[UR4][R8.64+0x10] ;  /* 0x00001004080a8981 */ /* 0x001ea2000c1e1b00 */
[----:B------:R-:W-:Y:S01]  /*0130*/  @!P0 IMAD.WIDE R12, R4, 0x8, R8 ;  /* 0x00000008040c8825 */ /* 0x000fe200078e0208 */
[----:B------:R-:W-:-:S04]  /*0140*/  ISETP.NE.AND P1, PT, R5, R15, PT ;  /* 0x0000000f0500720c */ /* 0x000fc80003f25270 */
[----:B------:R-:W-:-:S13]  /*0150*/  ISETP.NE.AND P1, PT, R5, RZ, P1 ;  /* 0x000000ff0500720c */ /* 0x000fda0000f25270 */
[----:B------:R-:W0:Y:S01]  /*0160*/  @!P1 LDC.64 R6, c[0x0][0x390] ;  /* 0x0000e400ff069b82 */ /* 0x000e220000000a00 */
[----:B--2---:R1:W-:Y:S01]  /*0170*/  @!P0 STG.E.64 desc[UR4][R8.64], R10 ;  /* 0x0000000a08008986 */ /* 0x0043e2000c101b04 */
[----:B------:R-:W-:-:S06]  /*0180*/  @!P0 IMAD.WIDE R14, R15, 0x8, R8 ;  /* 0x000000080f0e8825 */ /* 0x000fcc00078e0208 */
[----:B------:R-:W2:Y:S01]  /*0190*/  @!P1 LDC R19, c[0x0][0x3a4] ;  /* 0x0000e900ff139b82 */ /* 0x000ea20000000800 */
[----:B------:R-:W3:Y:S01]  /*01a0*/  @!P0 LDG.E.64 R12, desc[UR4][R12.64+-0x8] ;  /* 0xfffff8040c0c8981 */ /* 0x000ee2000c1e1b00 */
[----:B0-----:R-:W-:-:S03]  /*01b0*/  @!P1 IMAD.WIDE R6, R2, 0x8, R6 ;  /* 0x0000000802069825 */ /* 0x001fc600078e0206 */
[----:B---3--:R0:W-:Y:S04]  /*01c0*/  @!P0 STG.E.64 desc[UR4][R14.64], R12 ;  /* 0x0000000c0e008986 */ /* 0x0081e8000c101b04 */
[----:B------:R-:W3:Y:S01]  /*01d0*/  @!P1 LDG.E.64 R16, desc[UR4][R6.64+0x10] ;  /* 0x0000100406109981 */ /* 0x000ee2000c1e1b00 */
[----:B--2---:R-:W-:-:S04]  /*01e0*/  @!P1 VIADD R19, R19, 0xffffffff ;  /* 0xffffffff13139836 */ /* 0x004fc80000000000 */
[----:B------:R-:W-:-:S04]  /*01f0*/  @!P1 IMAD R19, R0, R19, RZ ;  /* 0x0000001300139224 */ /* 0x000fc800078e02ff */
[----:B-1----:R-:W-:-:S04]  /*0200*/  @!P1 IMAD.WIDE R8, R19, 0x8, R6 ;  /* 0x0000000813089825 */ /* 0x002fc800078e0206 */
[----:B------:R-:W-:Y:S01]  /*0210*/  VIADD R10, R2, 0x1 ;  /* 0x00000001020a7836 */ /* 0x000fe20000000000 */
[----:B---3--:R0:W-:Y:S04]  /*0220*/  @!P1 STG.E.64 desc[UR4][R6.64], R16 ;  /* 0x0000001006009986 */ /* 0x0081e8000c101b04 */
[----:B------:R-:W2:Y:S01]  /*0230*/  @!P1 LDG.E.64 R8, desc[UR4][R8.64] ;  /* 0x0000000408089981 */ /* 0x000ea2000c1e1b00 */
[----:B------:R-:W-:Y:S01]  /*0240*/  VIADDMNMX R11, R5, 0x1, R10, !PT ;  /* 0x00000001050b7846 */ /* 0x000fe2000780010a */
[----:B------:R-:W-:-:S03]  /*0250*/  @!P1 IMAD R5, R0, 0x2, R19 ;  /* 0x0000000200059824 */ /* 0x000fc600078e0213 */
[----:B------:R-:W-:Y:S01]  /*0260*/  ISETP.GE.AND P0, PT, R11, R4, PT ;  /* 0x000000040b00720c */ /* 0x000fe20003f06270 */
[----:B------:R-:W-:-:S05]  /*0270*/  @!P1 IMAD.WIDE R4, R5, 0x8, R6 ;  /* 0x0000000805049825 */ /* 0x000fca00078e0206 */
[----:B--2---:R0:W-:Y:S01]  /*0280*/  @!P1 STG.E.64 desc[UR4][R4.64], R8 ;  /* 0x0000000804009986 */ /* 0x0041e2000c101b04 */
[----:B------:R-:W-:Y:S06]  /*0290*/  BAR.SYNC.DEFER_BLOCKING 0x0 ;  /* 0x0000000000007b1d */ /* 0x000fec0000010000 */
[----:B------:R-:W-:Y:S05]  /*02a0*/  @P0 EXIT ;  /* 0x000000000000094d */ /* 0x000fea0003800000 */
[----:B0-----:R-:W0:Y:S01]  /*02b0*/  LDC.64 R4, c[0x0][0x390] ;  /* 0x0000e400ff047b82 */ /* 0x001e220000000a00 */
[----:B------:R-:W1:Y:S01]  /*02c0*/  LDCU.128 UR8, c[0x0][0x390] ;  /* 0x00007200ff0877ac */ /* 0x000e620008000c00 */
[----:B------:R-:W-:Y:S01]  /*02d0*/  IMAD.IADD R3, R0, 0x1, R3 ;  /* 0x0000000100037824 */ /* 0x000fe200078e0203 */
[----:B------:R-:W-:Y:S02]  /*02e0*/  SHF.R.S32.HI R6, RZ, 0x1f, R2 ;  /* 0x0000001fff067819 */ /* 0x000fe40000011402 */
[----:B------:R-:W-:Y:S01]  /*02f0*/  SHF.R.S32.HI R14, RZ, 0x1f, R0 ;  /* 0x0000001fff0e7819 */ /* 0x000fe20000011400 */
[----:B------:R-:W2:Y:S01]  /*0300*/  LDCU.64 UR6, c[0x0][0x380] ;  /* 0x00007000ff0677ac */ /* 0x000ea20008000a00 */
[----:B------:R-:W-:-:S04]  /*0310*/  IADD3 R15, P0, PT, R2, R3, RZ ;  /* 0x00000003020f7210 */ /* 0x000fc80007f1e0ff */
[----:B------:R-:W-:Y:S01]  /*0320*/  LEA.HI.X.SX32 R16, R3, R6, 0x1, P0 ;  /* 0x0000000603107211 */ /* 0x000fe200000f0eff */
[C---:B------:R-:W-:Y:S02]  /*0330*/  IMAD.SHL.U32 R8, R15.reuse, 0x8, RZ ;  /* 0x000000080f087824 */ /* 0x040fe400078e00ff */
[----:B------:R-:W-:Y:S01]  /*0340*/  IMAD.IADD R3, R2, 0x1, R3 ;  /* 0x0000000102037824 */ /* 0x000fe200078e0203 */
[----:B------:R-:W-:Y:S02]  /*0350*/  SHF.L.U64.HI R9, R15, 0x3, R16 ;  /* 0x000000030f097819 */ /* 0x000fe40000010210 */
[----:B-1----:R-:W-:-:S04]  /*0360*/  IADD3 R10, P0, PT, R8, UR8, RZ ;  /* 0x00000008080a7c10 */ /* 0x002fc8000ff1e0ff */
[----:B------:R-:W-:Y:S01]  /*0370*/  IADD3.X R11, PT, PT, R9, UR9, RZ, P0, !PT ;  /* 0x00000009090b7c10 */ /* 0x000fe200087fe4ff */
[----:B0-----:R-:W-:-:S04]  /*0380*/  IMAD.WIDE R4, R3, 0x8, R4 ;  /* 0x0000000803047825 */ /* 0x001fc800078e0204 */
[----:B------:R-:W3:Y:S04]  /*0390*/  LDG.E.64 R6, desc[UR4][R10.64+0x10] ;  /* 0x000010040a067981 */ /* 0x000ee8000c1e1b00 */
[----:B------:R-:W3:Y:S01]  /*03a0*/  LDG.E.64 R4, desc[UR4][R4.64] ;  /* 0x0000000404047981 */ /* 0x000ee2000c1e1b00 */
[C---:B------:R-:W-:Y:S01]  /*03b0*/  IADD3 R15, P0, PT, -R0.reuse, R15, RZ ;  /* 0x0000000f000f7210 */ /* 0x040fe20007f1e1ff */
[----:B------:R-:W-:Y:S02]  /*03c0*/  IMAD.WIDE R12, R0, 0x8, R10 ;  /* 0x00000008000c7825 */ /* 0x000fe400078e020a */
[----:B------:R0:W4:Y:S02]  /*03d0*/  LDG.E.64 R2, desc[UR4][R10.64+0x8] ;  /* 0x000008040a027981 */ /* 0x000124000c1e1b00 */
[----:B------:R-:W-:Y:S01]  /*03e0*/  IMAD.X R0, R16, 0x1, ~R14, P0 ;  /* 0x0000000110007824 */ /* 0x000fe200000e0e0e */
[C---:B------:R-:W-:Y:S01]  /*03f0*/  LEA R14, P0, R15.reuse, UR8, 0x3 ;  /* 0x000000080f0e7c11 */ /* 0x040fe2000f8018ff */
[----:B------:R-:W5:Y:S03]  /*0400*/  LDG.E.64 R12, desc[UR4][R12.64+0x8] ;  /* 0x000008040c0c7981 */ /* 0x000f66000c1e1b00 */
[----:B------:R-:W-:Y:S01]  /*0410*/  LEA.HI.X R15, R15, UR9, R0, 0x3, P0 ;  /* 0x000000090f0f7c11 */ /* 0x000fe200080f1c00 */
[----:B------:R-:W0:Y:S05]  /*0420*/  LDCU.64 UR8, c[0x0][0x388] ;  /* 0x00007100ff0877ac */ /* 0x000e2a0008000a00 */
[----:B------:R-:W2:Y:S01]  /*0430*/  LDG.E.64 R14, desc[UR4][R14.64+0x8] ;  /* 0x000008040e0e7981 */ /* 0x000ea2000c1e1b00 */
[----:B0-----:R-:W-:-:S02]  /*0440*/  IADD3 R10, P0, PT, R8, UR8, RZ ;  /* 0x00000008080a7c10 */ /* 0x001fc4000ff1e0ff */
[----:B------:R-:W-:Y:S02]  /*0450*/  IADD3 R8, P1, PT, R8, UR10, RZ ;  /* 0x0000000a08087c10 */ /* 0x000fe4000ff3e0ff */
[C---:B------:R-:W-:Y:S02]  /*0460*/  IADD3.X R11, PT, PT, R9.reuse, UR9, RZ, P0, !PT ;  /* 0x00000009090b7c10 */ /* 0x040fe400087fe4ff */
[----:B------:R-:W-:Y:S01]  /*0470*/  IADD3.X R9, PT, PT, R9, UR11, RZ, P1, !PT ;  /* 0x0000000b09097c10 */ /* 0x000fe20008ffe4ff */
[----:B------:R-:W0:Y:S01]  /*0480*/  LDCU.128 UR8, c[0x0][0x3c0] ;  /* 0x00007800ff0877ac */ /* 0x000e220008000c00 */
[----:B---3--:R-:W-:-:S08]  /*0490*/  DADD R4, R6, R4 ;  /* 0x0000000006047229 */ /* 0x008fd00000000004 */
[----:B----4-:R-:W-:-:S08]  /*04a0*/  DFMA R4, R2, -4, R4 ;  /* 0xc01000000204782b */ /* 0x010fd00000000004 */
[----:B-----5:R-:W-:-:S08]  /*04b0*/  DADD R4, R4, R12 ;  /* 0x0000000004047229 */ /* 0x020fd0000000000c */
[----:B--2---:R-:W-:-:S08]  /*04c0*/  DADD R4, R4, R14 ;  /* 0x0000000004047229 */ /* 0x004fd0000000000e */
[----:B------:R-:W-:Y:S01]  /*04d0*/  DFMA R4, R4, UR6, R2 ;  /* 0x0000000604047c2b */ /* 0x000fe20008000002 */
[----:B------:R-:W1:Y:S06]  /*04e0*/  LDCU.64 UR6, c[0x0][0x3d0] ;  /* 0x00007a00ff0677ac */ /* 0x000e6c0008000a00 */
[----:B------:R2:W-:Y:S04]  /*04f0*/  STG.E.64 desc[UR4][R10.64+0x8], R4 ;  /* 0x000008040a007986 */ /* 0x0005e8000c101b04 */
[----:B------:R-:W3:Y:S01]  /*0500*/  LDG.E.64 R14, desc[UR4][R8.64+0x8] ;  /* 0x00000804080e7981 */ /* 0x000ee2000c1e1b00 */
[----:B0-----:R-:W-:-:S02]  /*0510*/  DMUL R2, R4, UR10 ;  /* 0x0000000a04027c28 */ /* 0x001fc40008000000 */
[C---:B-1----:R-:W-:Y:S02]  /*0520*/  DADD R6, R4.reuse, -UR6 ;  /* 0x8000000604067e29 */ /* 0x042fe40008000000 */
[----:B------:R-:W-:-:S06]  /*0530*/  DADD R12, R4, -1 ;  /* 0xbff00000040c7429 */ /* 0x000fcc0000000000 */
[----:B------:R-:W-:-:S08]  /*0540*/  DMUL R2, R2, R6 ;  /* 0x0000000602027228 */ /* 0x000fd00000000000 */
[----:B------:R-:W-:-:S08]  /*0550*/  DMUL R2, R2, R12 ;  /* 0x0000000c02027228 */ /* 0x000fd00000000000 */
[----:B---3--:R-:W-:-:S08]  /*0560*/  DFMA R2, R4, R14, R2 ;  /* 0x0000000e0402722b */ /* 0x008fd00000000002 */
[----:B------:R-:W-:Y:S01]  /*0570*/  DFMA R6, -R2, UR8, R4 ;  /* 0x0000000802067c2b */ /* 0x000fe20008000104 */
[----:B------:R-:W0:Y:S06]  /*0580*/  LDCU.128 UR8, c[0x0][0x3b0] ;  /* 0x00007600ff0877ac */ /* 0x000e2c0008000c00 */
[----:B------:R1:W-:Y:S04]  /*0590*/  STG.E.64 desc[UR4][R10.64+0x8], R6 ;  /* 0x000008060a007986 */ /* 0x0003e8000c101b04 */
[----:B--2---:R-:W2:Y:S01]  /*05a0*/  LDG.E.64 R4, desc[UR4][R8.64+0x8] ;  /* 0x0000080408047981 */ /* 0x004ea2000c1e1b00 */
[----:B0-----:R-:W-:-:S06]  /*05b0*/  DADD R14, R6, UR10 ;  /* 0x0000000a060e7e29 */ /* 0x001fcc0008000000 */
[----:B------:R-:W0:Y:S01]  /*05c0*/  MUFU.RCP64H R3, R15 ;  /* 0x0000000f00037308 */ /* 0x000e220000001800 */
[----:B------:R-:W-:-:S06]  /*05d0*/  IMAD.MOV.U32 R2, RZ, RZ, 0x1 ;  /* 0x00000001ff027424 */ /* 0x000fcc00078e00ff */
[----:B0-----:R-:W-:-:S08]  /*05e0*/  DFMA R12, -R14, R2, 1 ;  /* 0x3ff000000e0c742b */ /* 0x001fd00000000102 */
[----:B------:R-:W-:-:S08]  /*05f0*/  DFMA R12, R12, R12, R12 ;  /* 0x0000000c0c0c722b */ /* 0x000fd0000000000c */
[----:B------:R-:W-:-:S08]  /*0600*/  DFMA R2, R2, R12, R2 ;  /* 0x0000000c0202722b */ /* 0x000fd00000000002 */
[----:B------:R-:W-:-:S08]  /*0610*/  DFMA R16, -R14, R2, 1 ;  /* 0x3ff000000e10742b */ /* 0x000fd00000000102 */
[----:B------:R-:W-:Y:S01]  /*0620*/  DFMA R2, R2, R16, R2 ;  /* 0x000000100202722b */ /* 0x000fe20000000002 */
[----:B------:R-:W-:Y:S01]  /*0630*/  BSSY.RECONVERGENT B0, `(.L_x_0) ;  /* 0x000000d000007945 */ /* 0x000fe20003800200 */
[----:B--2---:R-:W-:-:S08]  /*0640*/  DMUL R12, R4, UR8 ;  /* 0x00000008040c7c28 */ /* 0x004fd00008000000 */
[----:B-1----:R-:W-:-:S08]  /*0650*/  DMUL R10, R12, R2 ;  /* 0x000000020c0a7228 */ /* 0x002fd00000000000 */
[----:B------:R-:W-:-:S08]  /*0660*/  DFMA R16, -R14, R10, R12 ;  /* 0x0000000a0e10722b */ /* 0x000fd0000000010c */
[----:B------:R-:W-:Y:S01]  /*0670*/  DFMA R2, R2, R16, R10 ;  /* 0x000000100202722b */ /* 0x000fe2000000000a */
[----:B------:R-:W-:-:S09]  /*0680*/  FSETP.GEU.AND P1, PT, |R13|, 6.5827683646048100446e-37, PT ;  /* 0x036000000d00780b */ /* 0x000fd20003f2e200 */
[----:B------:R-:W-:-:S05]  /*0690*/  FFMA R0, RZ, R15, R3 ;  /* 0x0000000fff007223 */ /* 0x000fca0000000003 */
[----:B------:R-:W-:-:S13]  /*06a0*/  FSETP.GT.AND P0, PT, |R0|, 1.469367938527859385e-39, PT ;  /* 0x001000000000780b */ /* 0x000fda0003f04200 */
[----:B------:R-:W-:Y:S05]  /*06b0*/  @P0 BRA P1, `(.L_x_1) ;  /* 0x0000000000100947 */ /* 0x000fea0000800000 */
[----:B------:R-:W-:-:S07]  /*06c0*/  MOV R0, 0x6e0 ;  /* 0x000006e000007802 */ /* 0x000fce0000000f00 */
[----:B------:R-:W-:Y:S05]  /*06d0*/  CALL.REL.NOINC `($__internal_0_$__cuda_sm20_div_rn_f64_full) ;  /* 0x00000000003c7944 */ /* 0x000fea0003c00000 */
[----:B------:R-:W-:Y:S02]  /*06e0*/  IMAD.MOV.U32 R2, RZ, RZ, R18 ;  /* 0x000000ffff027224 */ /* 0x000fe400078e0012 */
[----:B------:R-:W-:-:S07]  /*06f0*/  IMAD.MOV.U32 R3, RZ, RZ, R19 ;  /* 0x000000ffff037224 */ /* 0x000fce00078e0013 */
.L_x_1:
[----:B------:R-:W-:Y:S05]  /*0700*/  BSYNC.RECONVERGENT B0 ;  /* 0x0000000000007941 */ /* 0x000fea0003800200 */
.L_x_0:
[----:B------:R-:W0:Y:S01]  /*0710*/  LDCU.64 UR8, c[0x0][0x3d8] ;  /* 0x00007b00ff0877ac */ /* 0x000e220008000a00 */
[----:B------:R-:W1:Y:S01]  /*0720*/  LDCU.64 UR6, c[0x0][0x3a8] ;  /* 0x00007500ff0677ac */ /* 0x000e620008000a00 */
[----:B------:R-:W2:Y:S01]  /*0730*/  LDCU.128 UR12, c[0x0][0x3c0] ;  /* 0x00007800ff0c77ac */ /* 0x000ea20008000c00 */
[----:B0-----:R-:W-:Y:S02]  /*0740*/  DADD R10, R6, -UR8 ;  /* 0x80000008060a7e29 */ /* 0x001fe40008000000 */
[----:B-1----:R-:W-:Y:S02]  /*0750*/  DADD R2, R2, UR6 ;  /* 0x0000000602027e29 */ /* 0x002fe40008000000 */
[----:B--2---:R-:W-:-:S04]  /*0760*/  DMUL R6, R6, UR14 ;  /* 0x0000000e06067c28 */ /* 0x004fc80008000000 */
[----:B------:R-:W-:Y:S02]  /*0770*/  DADD R10, R10, -1 ;  /* 0xbff000000a0a7429 */ /* 0x000fe40000000000 */
[----:B------:R-:W-:-:S06]  /*0780*/  DMUL R2, R2, UR12 ;  /* 0x0000000c02027c28 */ /* 0x000fcc0008000000 */
[----:B------:R-:W-:-:S08]  /*0790*/  DFMA R6, -R6, R10, -R4 ;  /* 0x0000000a0606722b */ /* 0x000fd00000000904 */
[----:B------:R-:W-:-:S07]  /*07a0*/  DFMA R2, R2, R6, R4 ;  /* 0x000000060202722b */ /* 0x000fce0000000004 */
[----:B------:R-:W-:Y:S01]  /*07b0*/  STG.E.64 desc[UR4][R8.64+0x8], R2 ;  /* 0x0000080208007986 */ /* 0x000fe2000c101b04 */
[----:B------:R-:W-:Y:S05]  /*07c0*/  EXIT ;  /* 0x000000000000794d */ /* 0x000fea0003800000 */
        .weak           $__internal_0_$__cuda_sm20_div_rn_f64_full
        .type           $__internal_0_$__cuda_sm20_div_rn_f64_full,@function
        .size           $__internal_0_$__cuda_sm20_div_rn_f64_full,(.L_x_17 - $__internal_0_$__cuda_sm20_div_rn_f64_full)
$__internal_0_$__cuda_sm20_div_rn_f64_full:
[C---:B------:R-:W-:Y:S01]  /*07d0*/  FSETP.GEU.AND P0, PT, |R15|.reuse, 1.469367938527859385e-39, PT ;  /* 0x001000000f00780b */ /* 0x040fe20003f0e200 */
[--C-:B------:R-:W-:Y:S01]  /*07e0*/  IMAD.MOV.U32 R10, RZ, RZ, R14.reuse ;  /* 0x000000ffff0a7224 */ /* 0x100fe200078e000e */
[----:B------:R-:W-:Y:S01]  /*07f0*/  LOP3.LUT R2, R15, 0x800fffff, RZ, 0xc0, !PT ;  /* 0x800fffff0f027812 */ /* 0x000fe200078ec0ff */
[----:B------:R-:W-:Y:S01]  /*0800*/  IMAD.MOV.U32 R11, RZ, RZ, R15 ;  /* 0x000000ffff0b7224 */ /* 0x000fe200078e000f */
[C---:B------:R-:W-:Y:S01]  /*0810*/  FSETP.GEU.AND P2, PT, |R13|.reuse, 1.469367938527859385e-39, PT ;  /* 0x001000000d00780b */ /* 0x040fe20003f4e200 */
[----:B------:R-:W-:Y:S01]  /*0820*/  IMAD.MOV.U32 R16, RZ, RZ, 0x1 ;  /* 0x00000001ff107424 */ /* 0x000fe200078e00ff */
[----:B------:R-:W-:Y:S01]  /*0830*/  LOP3.LUT R3, R2, 0x3ff00000, RZ, 0xfc, !PT ;  /* 0x3ff0000002037812 */ /* 0x000fe200078efcff */
[----:B------:R-:W-:Y:S01]  /*0840*/  IMAD.MOV.U32 R2, RZ, RZ, R14 ;  /* 0x000000ffff027224 */ /* 0x000fe200078e000e */
[----:B------:R-:W-:Y:S01]  /*0850*/  LOP3.LUT R20, R13, 0x7ff00000, RZ, 0xc0, !PT ;  /* 0x7ff000000d147812 */ /* 0x000fe200078ec0ff */
[----:B------:R-:W-:Y:S01]  /*0860*/  IMAD.MOV.U32 R14, RZ, RZ, R12 ;  /* 0x000000ffff0e7224 */ /* 0x000fe200078e000c */
[----:B------:R-:W-:Y:S01]  /*0870*/  LOP3.LUT R23, R15, 0x7ff00000, RZ, 0xc0, !PT ;  /* 0x7ff000000f177812 */ /* 0x000fe200078ec0ff */
[----:B------:R-:W-:Y:S02]  /*0880*/  BSSY.RECONVERGENT B1, `(.L_x_2) ;  /* 0x000004e000017945 */ /* 0x000fe40003800200 */
[----:B------:R-:W-:Y:S01]  /*0890*/  @!P0 DMUL R2, R10, 8.98846567431157953865e+307 ;  /* 0x7fe000000a028828 */ /* 0x000fe20000000000 */
[----:B------:R-:W-:Y:S01]  /*08a0*/  ISETP.GE.U32.AND P1, PT, R20, R23, PT ;  /* 0x000000171400720c */ /* 0x000fe20003f26070 */
[----:B------:R-:W-:-:S02]  /*08b0*/  IMAD.MOV.U32 R22, RZ, RZ, R20 ;  /* 0x000000ffff167224 */ /* 0x000fc400078e0014 */
[----:B------:R-:W-:Y:S02]  /*08c0*/  @!P2 LOP3.LUT R21, R11, 0x7ff00000, RZ, 0xc0, !PT ;  /* 0x7ff000000b15a812 */ /* 0x000fe400078ec0ff */
[----:B------:R-:W0:Y:S02]  /*08d0*/  MUFU.RCP64H R17, R3 ;  /* 0x0000000300117308 */ /* 0x000e240000001800 */
[----:B------:R-:W-:Y:S01]  /*08e0*/  @!P2 ISETP.GE.U32.AND P3, PT, R20, R21, PT ;  /* 0x000000151400a20c */ /* 0x000fe20003f66070 */
[----:B------:R-:W-:Y:S01]  /*08f0*/  IMAD.MOV.U32 R21, RZ, RZ, 0x1ca00000 ;  /* 0x1ca00000ff157424 */ /* 0x000fe200078e00ff */
[----:B------:R-:W-:-:S04]  /*0900*/  @!P0 LOP3.LUT R23, R3, 0x7ff00000, RZ, 0xc0, !PT ;  /* 0x7ff0000003178812 */ /* 0x000fc800078ec0ff */
[----:B------:R-:W-:-:S04]  /*0910*/  SEL R15, R21, 0x63400000, !P1 ;  /* 0x63400000150f7807 */ /* 0x000fc80004800000 */
[----:B------:R-:W-:Y:S01]  /*0920*/  LOP3.LUT R15, R15, 0x800fffff, R13, 0xf8, !PT ;  /* 0x800fffff0f0f7812 */ /* 0x000fe200078ef80d */
[----:B0-----:R-:W-:-:S08]  /*0930*/  DFMA R18, R16, -R2, 1 ;  /* 0x3ff000001012742b */ /* 0x001fd00000000802 */
[----:B------:R-:W-:-:S08]  /*0940*/  DFMA R18, R18, R18, R18 ;  /* 0x000000121212722b */ /* 0x000fd00000000012 */
[----:B------:R-:W-:Y:S01]  /*0950*/  DFMA R16, R16, R18, R16 ;  /* 0x000000121010722b */ /* 0x000fe20000000010 */
[----:B------:R-:W-:-:S04]  /*0960*/  @!P2 SEL R19, R21, 0x63400000, !P3 ;  /* 0x634000001513a807 */ /* 0x000fc80005800000 */
[----:B------:R-:W-:-:S03]  /*0970*/  @!P2 LOP3.LUT R24, R19, 0x80000000, R13, 0xf8, !PT ;  /* 0x800000001318a812 */ /* 0x000fc600078ef80d */
[----:B------:R-:W-:Y:S01]  /*0980*/  DFMA R18, R16, -R2, 1 ;  /* 0x3ff000001012742b */ /* 0x000fe20000000802 */
[----:B------:R-:W-:Y:S01]  /*0990*/  @!P2 LOP3.LUT R25, R24, 0x100000, RZ, 0xfc, !PT ;  /* 0x001000001819a812 */ /* 0x000fe200078efcff */
[----:B------:R-:W-:-:S06]  /*09a0*/  @!P2 IMAD.MOV.U32 R24, RZ, RZ, RZ ;  /* 0x000000ffff18a224 */ /* 0x000fcc00078e00ff */
[----:B------:R-:W-:Y:S02]  /*09b0*/  DFMA R16, R16, R18, R16 ;  /* 0x000000121010722b */ /* 0x000fe40000000010 */
[----:B------:R-:W-:-:S08]  /*09c0*/  @!P2 DFMA R14, R14, 2, -R24 ;  /* 0x400000000e0ea82b */ /* 0x000fd00000000818 */
[----:B------:R-:W-:Y:S02]  /*09d0*/  DMUL R18, R16, R14 ;  /* 0x0000000e10127228 */ /* 0x000fe40000000000 */
[----:B------:R-:W-:-:S05]  /*09e0*/  @!P2 LOP3.LUT R22, R15, 0x7ff00000, RZ, 0xc0, !PT ;  /* 0x7ff000000f16a812 */ /* 0x000fca00078ec0ff */
[----:B------:R-:W-:Y:S01]  /*09f0*/  VIADD R26, R22, 0xffffffff ;  /* 0xffffffff161a7836 */ /* 0x000fe20000000000 */
[----:B------:R-:W-:-:S04]  /*0a00*/  DFMA R24, R18, -R2, R14 ;  /* 0x800000021218722b */ /* 0x000fc8000000000e */
[----:B------:R-:W-:Y:S01]  /*0a10*/  ISETP.GT.U32.AND P0, PT, R26, 0x7feffffe, PT ;  /* 0x7feffffe1a00780c */ /* 0x000fe20003f04070 */
[----:B------:R-:W-:-:S03]  /*0a20*/  VIADD R26, R23, 0xffffffff ;  /* 0xffffffff171a7836 */ /* 0x000fc60000000000 */
[----:B------:R-:W-:Y:S02]  /*0a30*/  DFMA R16, R16, R24, R18 ;  /* 0x000000181010722b */ /* 0x000fe40000000012 */
[----:B------:R-:W-:-:S13]  /*0a40*/  ISETP.GT.U32.OR P0, PT, R26, 0x7feffffe, P0 ;  /* 0x7feffffe1a00780c */ /* 0x000fda0000704470 */
[----:B------:R-:W-:Y:S05]  /*0a50*/  @P0 BRA `(.L_x_3) ;  /* 0x00000000006c0947 */ /* 0x000fea0003800000 */
[----:B------:R-:W-:-:S04]  /*0a60*/  LOP3.LUT R13, R11, 0x7ff00000, RZ, 0xc0, !PT ;  /* 0x7ff000000b0d7812 */ /* 0x000fc800078ec0ff */
[CC--:B------:R-:W-:Y:S02]  /*0a70*/  VIADDMNMX R12, R20.reuse, -R13.reuse, 0xb9600000, !PT ;  /* 0xb9600000140c7446 */ /* 0x0c0fe4000780090d */
[----:B------:R-:W-:Y:S01]  /*0a80*/  ISETP.GE.U32.AND P0, PT, R20, R13, PT ;  /* 0x0000000d1400720c */ /* 0x000fe20003f06070 */
[----:B------:R-:W-:Y:S01]  /*0a90*/  IMAD.MOV.U32 R20, RZ, RZ, RZ ;  /* 0x000000ffff147224 */ /* 0x000fe200078e00ff */
[----:B------:R-:W-:Y:S02]  /*0aa0*/  VIMNMX R12, PT, PT, R12, 0x46a00000, PT ;  /* 0x46a000000c0c7848 */ /* 0x000fe40003fe0100 */
[----:B------:R-:W-:-:S05]  /*0ab0*/  SEL R21, R21, 0x63400000, !P0 ;  /* 0x6340000015157807 */ /* 0x000fca0004000000 */
[----:B------:R-:W-:-:S04]  /*0ac0*/  IMAD.IADD R12, R12, 0x1, -R21 ;  /* 0x000000010c0c7824 */ /* 0x000fc800078e0a15 */
[----:B------:R-:W-:-:S06]  /*0ad0*/  VIADD R21, R12, 0x7fe00000 ;  /* 0x7fe000000c157836 */ /* 0x000fcc0000000000 */
[----:B------:R-:W-:-:S10]  /*0ae0*/  DMUL R18, R16, R20 ;  /* 0x0000001410127228 */ /* 0x000fd40000000000 */
[----:B------:R-:W-:-:S13]  /*0af0*/  FSETP.GTU.AND P0, PT, |R19|, 1.469367938527859385e-39, PT ;  /* 0x001000001300780b */ /* 0x000fda0003f0c200 */
[----:B------:R-:W-:Y:S05]  /*0b00*/  @P0 BRA `(.L_x_4) ;  /* 0x0000000000940947 */ /* 0x000fea0003800000 */
[----:B------:R-:W-:Y:S01]  /*0b10*/  DFMA R2, R16, -R2, R14 ;  /* 0x800000021002722b */ /* 0x000fe2000000000e */
[----:B------:R-:W-:-:S09]  /*0b20*/  IMAD.MOV.U32 R20, RZ, RZ, RZ ;  /* 0x000000ffff147224 */ /* 0x000fd200078e00ff */
[C---:B------:R-:W-:Y:S02]  /*0b30*/  FSETP.NEU.AND P0, PT, R3.reuse, RZ, PT ;  /* 0x000000ff0300720b */ /* 0x040fe40003f0d000 */
[----:B------:R-:W-:-:S04]  /*0b40*/  LOP3.LUT R11, R3, 0x80000000, R11, 0x48, !PT ;  /* 0x80000000030b7812 */ /* 0x000fc800078e480b */
[----:B------:R-:W-:-:S07]  /*0b50*/  LOP3.LUT R21, R11, R21, RZ, 0xfc, !PT ;  /* 0x000000150b157212 */ /* 0x000fce00078efcff */
[----:B------:R-:W-:Y:S05]  /*0b60*/  @!P0 BRA `(.L_x_4) ;  /* 0x00000000007c8947 */ /* 0x000fea0003800000 */
[----:B------:R-:W-:Y:S02]  /*0b70*/  IMAD.MOV R3, RZ, RZ, -R12 ;  /* 0x000000ffff037224 */ /* 0x000fe400078e0a0c */
[----:B------:R-:W-:-:S06]  /*0b80*/  IMAD.MOV.U32 R2, RZ, RZ, RZ ;  /* 0x000000ffff027224 */ /* 0x000fcc00078e00ff */
[----:B------:R-:W-:Y:S02]  /*0b90*/  DFMA R2, R18, -R2, R16 ;  /* 0x800000021202722b */ /* 0x000fe40000000010 */
[----:B------:R-:W-:-:S04]  /*0ba0*/  DMUL.RP R16, R16, R20 ;  /* 0x0000001410107228 */ /* 0x000fc80000008000 */
[----:B------:R-:W-:-:S04]  /*0bb0*/  IADD3 R2, PT, PT, -R12, -0x43300000, RZ ;  /* 0xbcd000000c027810 */ /* 0x000fc80007ffe1ff */
[----:B------:R-:W-:Y:S02]  /*0bc0*/  FSETP.NEU.AND P0, PT, |R3|, R2, PT ;  /* 0x000000020300720b */ /* 0x000fe40003f0d200 */
[----:B------:R-:W-:Y:S02]  /*0bd0*/  LOP3.LUT R11, R17, R11, RZ, 0x3c, !PT ;  /* 0x0000000b110b7212 */ /* 0x000fe400078e3cff */
[----:B------:R-:W-:Y:S02]  /*0be0*/  FSEL R18, R16, R18, !P0 ;  /* 0x0000001210127208 */ /* 0x000fe40004000000 */
[----:B------:R-:W-:Y:S01]  /*0bf0*/  FSEL R19, R11, R19, !P0 ;  /* 0x000000130b137208 */ /* 0x000fe20004000000 */
[----:B------:R-:W-:Y:S06]  /*0c00*/  BRA `(.L_x_4) ;  /* 0x0000000000547947 */ /* 0x000fec0003800000 */
.L_x_3:
[----:B------:R-:W-:-:S14]  /*0c10*/  DSETP.NAN.AND P0, PT, R12, R12, PT ;  /* 0x0000000c0c00722a */ /* 0x000fdc0003f08000 */
[----:B------:R-:W-:Y:S05]  /*0c20*/  @P0 BRA `(.L_x_5) ;  /* 0x0000000000440947 */ /* 0x000fea0003800000 */
[----:B------:R-:W-:-:S14]  /*0c30*/  DSETP.NAN.AND P0, PT, R10, R10, PT ;  /* 0x0000000a0a00722a */ /* 0x000fdc0003f08000 */
[----:B------:R-:W-:Y:S05]  /*0c40*/  @P0 BRA `(.L_x_6) ;  /* 0x0000000000300947 */ /* 0x000fea0003800000 */
[----:B------:R-:W-:Y:S01]  /*0c50*/  ISETP.NE.AND P0, PT, R22, R23, PT ;  /* 0x000000171600720c */ /* 0x000fe20003f05270 */
[----:B------:R-:W-:Y:S02]  /*0c60*/  IMAD.MOV.U32 R18, RZ, RZ, 0x0 ;  /* 0x00000000ff127424 */ /* 0x000fe400078e00ff */
[----:B------:R-:W-:-:S10]  /*0c70*/  IMAD.MOV.U32 R19, RZ, RZ, -0x80000 ;  /* 0xfff80000ff137424 */ /* 0x000fd400078e00ff */
[----:B------:R-:W-:Y:S05]  /*0c80*/  @!P0 BRA `(.L_x_4) ;  /* 0x0000000000348947 */ /* 0x000fea0003800000 */
[----:B------:R-:W-:Y:S02]  /*0c90*/  ISETP.NE.AND P0, PT, R22, 0x7ff00000, PT ;  /* 0x7ff000001600780c */ /* 0x000fe40003f05270 */
[----:B------:R-:W-:Y:S02]  /*0ca0*/  LOP3.LUT R19, R13, 0x80000000, R11, 0x48, !PT ;  /* 0x800000000d137812 */ /* 0x000fe400078e480b */
[----:B------:R-:W-:-:S13]  /*0cb0*/  ISETP.EQ.OR P0, PT, R23, RZ, !P0 ;  /* 0x000000ff1700720c */ /* 0x000fda0004702670 */
[----:B------:R-:W-:Y:S01]  /*0cc0*/  @P0 LOP3.LUT R2, R19, 0x7ff00000, RZ, 0xfc, !PT ;  /* 0x7ff0000013020812 */ /* 0x000fe200078efcff */
[----:B------:R-:W-:Y:S02]  /*0cd0*/  @!P0 IMAD.MOV.U32 R18, RZ, RZ, RZ ;  /* 0x000000ffff128224 */ /* 0x000fe400078e00ff */
[----:B------:R-:W-:Y:S02]  /*0ce0*/  @P0 IMAD.MOV.U32 R18, RZ, RZ, RZ ;  /* 0x000000ffff120224 */ /* 0x000fe400078e00ff */
[----:B------:R-:W-:Y:S01]  /*0cf0*/  @P0 IMAD.MOV.U32 R19, RZ, RZ, R2 ;  /* 0x000000ffff130224 */ /* 0x000fe200078e0002 */
[----:B------:R-:W-:Y:S06]  /*0d00*/  BRA `(.L_x_4) ;  /* 0x0000000000147947 */ /* 0x000fec0003800000 */
.L_x_6:
[----:B------:R-:W-:Y:S01]  /*0d10*/  LOP3.LUT R19, R11, 0x80000, RZ, 0xfc, !PT ;  /* 0x000800000b137812 */ /* 0x000fe200078efcff */
[----:B------:R-:W-:Y:S01]  /*0d20*/  IMAD.MOV.U32 R18, RZ, RZ, R10 ;  /* 0x000000ffff127224 */ /* 0x000fe200078e000a */
[----:B------:R-:W-:Y:S06]  /*0d30*/  BRA `(.L_x_4) ;  /* 0x0000000000087947 */ /* 0x000fec0003800000 */
.L_x_5:
[----:B------:R-:W-:Y:S01]  /*0d40*/  LOP3.LUT R19, R13, 0x80000, RZ, 0xfc, !PT ;  /* 0x000800000d137812 */ /* 0x000fe200078efcff */
[----:B------:R-:W-:-:S07]  /*0d50*/  IMAD.MOV.U32 R18, RZ, RZ, R12 ;  /* 0x000000ffff127224 */ /* 0x000fce00078e000c */
.L_x_4:
[----:B------:R-:W-:Y:S05]  /*0d60*/  BSYNC.RECONVERGENT B1 ;  /* 0x0000000000017941 */ /* 0x000fea0003800200 */
.L_x_2:
[----:B------:R-:W-:Y:S02]  /*0d70*/  IMAD.MOV.U32 R2, RZ, RZ, R0 ;  /* 0x000000ffff027224 */ /* 0x000fe400078e0000 */
[----:B------:R-:W-:-:S04]  /*0d80*/  IMAD.MOV.U32 R3, RZ, RZ, 0x0 ;  /* 0x00000000ff037424 */ /* 0x000fc800078e00ff */
[----:B------:R-:W-:Y:S05]  /*0d90*/  RET.REL.NODEC R2 `(_Z12matAllKerneldPdS_S_iiddddddd) ;  /* 0xfffffff002987950 */ /* 0x000fea0003c3ffff */
.L_x_7:
[----:B------:R-:W-:-:S00]  /*0da0*/  BRA `(.L_x_7) ;  /* 0xfffffffc00fc7947 */ /* 0x000fc0000383ffff */
[----:B------:R-:W-:-:S00]  /*0db0*/  NOP ;  /* 0x0000000000007918 */ /* 0x000fc00000000000 */
        /* <DEDUP_REMOVED lines=12> */
.L_x_17:


//--------------------- .text._Z14boundaryKernelPdii --------------------------
	.section	.text._Z14boundaryKernelPdii,"ax",@progbits
	.align	128
        .global         _Z14boundaryKernelPdii
        .type           _Z14boundaryKernelPdii,@function
        .size           _Z14boundaryKernelPdii,(.L_x_20 - _Z14boundaryKernelPdii)
        .other          _Z14boundaryKernelPdii,@"STO_CUDA_ENTRY STV_DEFAULT"
_Z14boundaryKernelPdii:
.text._Z14boundaryKernelPdii:
[----:B------:R-:W-:Y:S01]  /*0000*/  LDC R1, c[0x0][0x37c] ;  /* 0x0000df00ff017b82 */ /* 0x000fe20000000800 */
[----:B------:R-:W0:Y:S07]  /*0010*/  S2R R6, SR_TID.Y ;  /* 0x0000000000067919 */ /* 0x000e2e0000002200 */
[----:B------:R-:W1:Y:S01]  /*0020*/  LDC.64 R4, c[0x0][0x388] ;  /* 0x0000e200ff047b82 */ /* 0x000e620000000a00 */
[----:B------:R-:W2:Y:S07]  /*0030*/  LDCU.64 UR4, c[0x0][0x358] ;  /* 0x00006b00ff0477ac */ /* 0x000eae0008000a00 */
[----:B------:R-:W0:Y:S08]  /*0040*/  S2UR UR6, SR_CTAID.Y ;  /* 0x00000000000679c3 */ /* 0x000e300000002600 */
[----:B------:R-:W0:Y:S08]  /*0050*/  LDC R7, c[0x0][0x364] ;  /* 0x0000d900ff077b82 */ /* 0x000e300000000800 */
[----:B------:R-:W3:Y:S01]  /*0060*/  LDC.64 R2, c[0x0][0x380] ;  /* 0x0000e000ff027b82 */ /* 0x000ee20000000a00 */
[----:B-1----:R-:W-:Y:S01]  /*0070*/  IADD3 R0, PT, PT, R5, 0x2, RZ ;  /* 0x0000000205007810 */ /* 0x002fe20007ffe0ff */
[----:B0-----:R-:W-:-:S04]  /*0080*/  IMAD R7, R7, UR6, R6 ;  /* 0x0000000607077c24 */ /* 0x001fc8000f8e0206 */
[----:B------:R-:W-:-:S04]  /*0090*/  IMAD R7, R7, R0, R0 ;  /* 0x0000000007077224 */ /* 0x000fc800078e0200 */
[----:B---3--:R-:W-:-:S05]  /*00a0*/  IMAD.WIDE R6, R7, 0x8, R2 ;  /* 0x0000000807067825 */ /* 0x008fca00078e0202 */
[----:B--2---:R-:W2:Y:S01]  /*00b0*/  LDG.E.64 R8, desc[UR4][R6.64+0x10] ;  /* 0x0000100406087981 */ /* 0x004ea2000c1e1b00 */
[C---:B------:R-:W-:Y:S01]  /*00c0*/  IMAD.WIDE R10, R5.reuse, 0x8, R6 ;  /* 0x00000008050a7825 */ /* 0x040fe200078e0206 */
[----:B------:R-:W0:Y:S01]  /*00d0*/  S2R R15, SR_TID.X ;  /* 0x00000000000f7919 */ /* 0x000e220000002100 */
[----:B------:R-:W0:Y:S08]  /*00e0*/  S2UR UR6, SR_CTAID.X ;  /* 0x00000000000679c3 */ /* 0x000e300000002500 */
[----:B------:R-:W0:Y:S01]  /*00f0*/  LDC R12, c[0x0][0x360] ;  /* 0x0000d800ff0c7b82 */ /* 0x000e220000000800 */
[----:B--2---:R1:W-:Y:S04]  /*0100*/  STG.E.64 desc[UR4][R6.64], R8 ;  /* 0x0000000806007986 */ /* 0x0043e8000c101b04 */
[----:B------:R-:W2:Y:S01]  /*0110*/  LDG.E.64 R10, desc[UR4][R10.64+-0x8] ;  /* 0xfffff8040a0a7981 */ /* 0x000ea2000c1e1b00 */
[----:B------:R-:W-:Y:S01]  /*0120*/  IADD3 R13, PT, PT, R5, 0x1, RZ ;  /* 0x00000001050d7810 */ /* 0x000fe20007ffe0ff */
[----:B0-----:R-:W-:-:S04]  /*0130*/  IMAD R5, R12, UR6, R15 ;  /* 0x000000060c057c24 */ /* 0x001fc8000f8e020f */
[----:B------:R-:W-:-:S04]  /*0140*/  IMAD.WIDE R12, R13, 0x8, R6 ;  /* 0x000000080d0c7825 */ /* 0x000fc800078e0206 */
[----:B------:R-:W-:Y:S01]  /*0150*/  IMAD.WIDE R14, R5, 0x8, R2 ;  /* 0x00000008050e7825 */ /* 0x000fe200078e0202 */
[----:B------:R-:W-:Y:S01]  /*0160*/  IADD3 R4, PT, PT, R4, -0x1, RZ ;  /* 0xffffffff04047810 */ /* 0x000fe20007ffe0ff */
[----:B--2---:R-:W-:Y:S04]  /*0170*/  STG.E.64 desc[UR4][R12.64], R10 ;  /* 0x0000000a0c007986 */ /* 0x004fe8000c101b04 */
[----:B------:R-:W2:Y:S01]  /*0180*/  LDG.E.64 R16, desc[UR4][R14.64+0x18] ;  /* 0x000018040e107981 */ /* 0x000ea2000c1e1b00 */
[----:B------:R-:W-:-:S05]  /*0190*/  IMAD R4, R0, R4, R5 ;  /* 0x0000000400047224 */ /* 0x000fca00078e0205 */
[----:B-1----:R-:W-:-:S05]  /*01a0*/  IADD3 R7, PT, PT, R4, 0x1, RZ ;  /* 0x0000000104077810 */ /* 0x002fca0007ffe0ff */
[----:B------:R-:W-:Y:S01]  /*01b0*/  IMAD.WIDE R4, R7, 0x8, R2 ;  /* 0x0000000807047825 */ /* 0x000fe200078e0202 */
[----:B--2---:R-:W-:Y:S05]  /*01c0*/  STG.E.64 desc[UR4][R14.64+0x8], R16 ;  /* 0x000008100e007986 */ /* 0x004fea000c101b04 */
[----:B------:R-:W2:Y:S01]  /*01d0*/  LDG.E.64 R4, desc[UR4][R4.64] ;  /* 0x0000000404047981 */ /* 0x000ea2000c1e1b00 */
[----:B------:R-:W-:-:S05]  /*01e0*/  LEA R7, R0, R7, 0x1 ;  /* 0x0000000700077211 */ /* 0x000fca00078e08ff */
[----:B------:R-:W-:-:S05]  /*01f0*/  IMAD.WIDE R2, R7, 0x8, R2 ;  /* 0x0000000807027825 */ /* 0x000fca00078e0202 */
[----:B--2---:R-:W-:Y:S01]  /*0200*/  STG.E.64 desc[UR4][R2.64], R4 ;  /* 0x0000000402007986 */ /* 0x004fe2000c101b04 */
[----:B------:R-:W-:Y:S05]  /*0210*/  EXIT ;  /* 0x000000000000794d */ /* 0x000fea0003800000 */
.L_x_8:
        /* <DEDUP_REMOVED lines=14> */
.L_x_20:


//--------------------- .text._Z12vecODEKernelPdS_dddddddi --------------------------
	.section	.text._Z12vecODEKernelPdS_dddddddi,"ax",@progbits
	.align	128
        .global         _Z12vecODEKernelPdS_dddddddi
        .type           _Z12vecODEKernelPdS_dddddddi,@function
        .size           _Z12vecODEKernelPdS_dddddddi,(.L_x_18 - _Z12vecODEKernelPdS_dddddddi)
        .other          _Z12vecODEKernelPdS_dddddddi,@"STO_CUDA_ENTRY STV_DEFAULT"
_Z12vecODEKernelPdS_dddddddi:
.text._Z12vecODEKernelPdS_dddddddi:
[----:B------:R-:W-:Y:S01]  /*0000*/  LDC R1, c[0x0][0x37c] ;  /* 0x0000df00ff017b82 */ /* 0x000fe20000000800 */
[----:B------:R-:W0:Y:S07]  /*0010*/  S2R R3, SR_TID.Y ;  /* 0x0000000000037919 */ /* 0x000e2e0000002200 */
[----:B------:R-:W0:Y:S01]  /*0020*/  LDC R0, c[0x0][0x364] ;  /* 0x0000d900ff007b82 */ /* 0x000e220000000800 */
[----:B------:R-:W1:Y:S01]  /*0030*/  LDCU UR4, c[0x0][0x3c8] ;  /* 0x00007900ff0477ac */ /* 0x000e620008000800 */
[----:B------:R-:W2:Y:S06]  /*0040*/  S2R R5, SR_TID.X ;  /* 0x0000000000057919 */ /* 0x000eac0000002100 */
[----:B------:R-:W0:Y:S08]  /*0050*/  S2UR UR5, SR_CTAID.Y ;  /* 0x00000000000579c3 */ /* 0x000e300000002600 */
[----:B------:R-:W2:Y:S08]  /*0060*/  S2UR UR6, SR_CTAID.X ;  /* 0x00000000000679c3 */ /* 0x000eb00000002500 */
[----:B------:R-:W2:Y:S01]  /*0070*/  LDC R2, c[0x0][0x360] ;  /* 0x0000d800ff027b82 */ /* 0x000ea20000000800 */
[----:B0-----:R-:W-:-:S04]  /*0080*/  IMAD R0, R0, UR5, R3 ;  /* 0x0000000500007c24 */ /* 0x001fc8000f8e0203 */
[----:B------:R-:W-:Y:S02]  /*0090*/  VIADD R0, R0, 0x1 ;  /* 0x0000000100007836 */ /* 0x000fe40000000000 */
[----:B--2---:R-:W-:-:S04]  /*00a0*/  IMAD R2, R2, UR6, R5 ;  /* 0x0000000602027c24 */ /* 0x004fc8000f8e0205 */
[----:B------:R-:W-:-:S05]  /*00b0*/  VIADD R5, R2, 0x1 ;  /* 0x0000000102057836 */ /* 0x000fca0000000000 */
[----:B------:R-:W-:-:S04]  /*00c0*/  VIMNMX R2, PT, PT, R0, R5, !PT ;  /* 0x0000000500027248 */ /* 0x000fc80007fe0100 */
[----:B-1----:R-:W-:-:S13]  /*00d0*/  ISETP.GE.AND P0, PT, R2, UR4, PT ;  /* 0x0000000402007c0c */ /* 0x002fda000bf06270 */
[----:B------:R-:W-:Y:S05]  /*00e0*/  @P0 EXIT ;  /* 0x000000000000094d */ /* 0x000fea0003800000 */
[----:B------:R-:W0:Y:S01]  /*00f0*/  LDC.64 R2, c[0x0][0x388] ;  /* 0x0000e200ff027b82 */ /* 0x000e220000000a00 */
[----:B------:R-:W1:Y:S01]  /*0100*/  LDCU.64 UR6, c[0x0][0x358] ;  /* 0x00006b00ff0677ac */ /* 0x000e620008000a00 */
[----:B------:R-:W-:Y:S01]  /*0110*/  UIADD3 UR4, UPT, UPT, UR4, 0x2, URZ ;  /* 0x0000000204047890 */ /* 0x000fe2000fffe0ff */
[----:B------:R-:W2:Y:S05]  /*0120*/  LDCU.128 UR8, c[0x0][0x3b0] ;  /* 0x00007600ff0877ac */ /* 0x000eaa0008000c00 */
[----:B------:R-:W3:Y:S01]  /*0130*/  LDC.64 R8, c[0x0][0x380] ;  /* 0x0000e000ff087b82 */ /* 0x000ee20000000a00 */
[----:B------:R-:W-:-:S04]  /*0140*/  IMAD R5, R0, UR4, R5 ;  /* 0x0000000400057c24 */ /* 0x000fc8000f8e0205 */
[----:B------:R-:W4:Y:S01]  /*0150*/  LDCU.64 UR4, c[0x0][0x398] ;  /* 0x00007300ff0477ac */ /* 0x000f220008000a00 */
[----:B0-----:R-:W-:-:S05]  /*0160*/  IMAD.WIDE R2, R5, 0x8, R2 ;  /* 0x0000000805027825 */ /* 0x001fca00078e0202 */
[----:B-1----:R-:W2:Y:S01]  /*0170*/  LDG.E.64 R6, desc[UR6][R2.64] ;  /* 0x0000000602067981 */ /* 0x002ea2000c1e1b00 */
[----:B---3--:R-:W-:-:S05]  /*0180*/  IMAD.WIDE R8, R5, 0x8, R8 ;  /* 0x0000000805087825 */ /* 0x008fca00078e0208 */
[----:B------:R-:W3:Y:S01]  /*0190*/  LDG.E.64 R14, desc[UR6][R8.64] ;  /* 0x00000006080e7981 */ /* 0x000ee2000c1e1b00 */
[C---:B--2---:R-:W-:Y:S02]  /*01a0*/  DMUL R4, R6.reuse, UR8 ;  /* 0x0000000806047c28 */ /* 0x044fe40008000000 */
[C---:B------:R-:W-:Y:S01]  /*01b0*/  DADD R10, R6.reuse, -UR10 ;  /* 0x8000000a060a7e29 */ /* 0x040fe20008000000 */
[----:B------:R-:W0:Y:S01]  /*01c0*/  LDCU.128 UR8, c[0x0][0x3a0] ;  /* 0x00007400ff0877ac */ /* 0x000e220008000c00 */
[----:B------:R-:W-:-:S06]  /*01d0*/  DADD R12, R6, -1 ;  /* 0xbff00000060c7429 */ /* 0x000fcc0000000000 */
[----:B------:R-:W-:-:S08]  /*01e0*/  DMUL R4, R4, R10 ;  /* 0x0000000a04047228 */ /* 0x000fd00000000000 */
[----:B------:R-:W-:-:S08]  /*01f0*/  DMUL R4, R4, R12 ;  /* 0x0000000c04047228 */ /* 0x000fd00000000000 */
[----:B---3--:R-:W-:-:S08]  /*0200*/  DFMA R4, R6, R14, R4 ;  /* 0x0000000e0604722b */ /* 0x008fd00000000004 */
[----:B0-----:R-:W-:-:S07]  /*0210*/  DFMA R6, -R4, UR10, R6 ;  /* 0x0000000a04067c2b */ /* 0x001fce0008000106 */
[----:B------:R0:W-:Y:S04]  /*0220*/  STG.E.64 desc[UR6][R2.64], R6 ;  /* 0x0000000602007986 */ /* 0x0001e8000c101b06 */
[----:B------:R-:W4:Y:S01]  /*0230*/  LDG.E.64 R4, desc[UR6][R8.64] ;  /* 0x0000000608047981 */ /* 0x000f22000c1e1b00 */
[----:B------:R-:W-:Y:S01]  /*0240*/  DADD R10, R6, UR8 ;  /* 0x00000008060a7e29 */ /* 0x000fe20008000000 */
[----:B------:R-:W-:Y:S01]  /*0250*/  IMAD.MOV.U32 R12, RZ, RZ, 0x1 ;  /* 0x00000001ff0c7424 */ /* 0x000fe200078e00ff */
[----:B------:R-:W-:Y:S04]  /*0260*/  BSSY.RECONVERGENT B0, `(.L_x_9) ;  /* 0x0000013000007945 */ /* 0x000fe80003800200 */
[----:B------:R-:W1:Y:S02]  /*0270*/  MUFU.RCP64H R13, R11 ;  /* 0x0000000b000d7308 */ /* 0x000e640000001800 */
[----:B-1----:R-:W-:-:S08]  /*0280*/  DFMA R14, -R10, R12, 1 ;  /* 0x3ff000000a0e742b */ /* 0x002fd0000000010c */
[----:B------:R-:W-:-:S08]  /*0290*/  DFMA R14, R14, R14, R14 ;  /* 0x0000000e0e0e722b */ /* 0x000fd0000000000e */
[----:B------:R-:W-:-:S08]  /*02a0*/  DFMA R14, R12, R14, R12 ;  /* 0x0000000e0c0e722b */ /* 0x000fd0000000000c */
[----:B------:R-:W-:-:S08]  /*02b0*/  DFMA R16, -R10, R14, 1 ;  /* 0x3ff000000a10742b */ /* 0x000fd0000000010e */
[----:B------:R-:W-:Y:S02]  /*02c0*/  DFMA R16, R14, R16, R14 ;  /* 0x000000100e10722b */ /* 0x000fe4000000000e */
[----:B----4-:R-:W-:-:S08]  /*02d0*/  DMUL R12, R4, UR4 ;  /* 0x00000004040c7c28 */ /* 0x010fd00008000000 */
[----:B0-----:R-:W-:Y:S02]  /*02e0*/  DMUL R2, R12, R16 ;  /* 0x000000100c027228 */ /* 0x001fe40000000000 */
[----:B------:R-:W-:-:S06]  /*02f0*/  FSETP.GEU.AND P1, PT, |R13|, 6.5827683646048100446e-37, PT ;  /* 0x036000000d00780b */ /* 0x000fcc0003f2e200 */
[----:B------:R-:W-:-:S08]  /*0300*/  DFMA R14, -R10, R2, R12 ;  /* 0x000000020a0e722b */ /* 0x000fd0000000010c */
[----:B------:R-:W-:-:S10]  /*0310*/  DFMA R2, R16, R14, R2 ;  /* 0x0000000e1002722b */ /* 0x000fd40000000002 */
[----:B------:R-:W-:-:S05]  /*0320*/  FFMA R0, RZ, R11, R3 ;  /* 0x0000000bff007223 */ /* 0x000fca0000000003 */
[----:B------:R-:W-:-:S13]  /*0330*/  FSETP.GT.AND P0, PT, |R0|, 1.469367938527859385e-39, PT ;  /* 0x001000000000780b */ /* 0x000fda0003f04200 */
[----:B------:R-:W-:Y:S05]  /*0340*/  @P0 BRA P1, `(.L_x_10) ;  /* 0x0000000000100947 */ /* 0x000fea0000800000 */
[----:B------:R-:W-:-:S07]  /*0350*/  MOV R0, 0x370 ;  /* 0x0000037000007802 */ /* 0x000fce0000000f00 */
[----:B------:R-:W-:Y:S05]  /*0360*/  CALL.REL.NOINC `($__internal_1_$__cuda_sm20_div_rn_f64_full) ;  /* 0x0000000000407944 */ /* 0x000fea0003c00000 */
[----:B------:R-:W-:Y:S02]  /*0370*/  IMAD.MOV.U32 R2, RZ, RZ, R18 ;  /* 0x000000ffff027224 */ /* 0x000fe400078e0012 */
[----:B------:R-:W-:-:S07]  /*0380*/  IMAD.MOV.U32 R3, RZ, RZ, R19 ;  /* 0x000000ffff037224 */ /* 0x000fce00078e0013 */
.L_x_10:
[----:B------:R-:W-:Y:S05]  /*0390*/  BSYNC.RECONVERGENT B0 ;  /* 0x0000000000007941 */ /* 0x000fea0003800200 */
.L_x_9:
[----:B------:R-:W0:Y:S01]  /*03a0*/  LDCU.64 UR8, c[0x0][0x3c0] ;  /* 0x00007800ff0877ac */ /* 0x000e220008000a00 */
[----:B------:R-:W1:Y:S01]  /*03b0*/  LDCU.64 UR4, c[0x0][0x390] ;  /* 0x00007200ff0477ac */ /* 0x000e620008000a00 */
[----:B------:R-:W2:Y:S01]  /*03c0*/  LDCU.64 UR12, c[0x0][0x3b0] ;  /* 0x00007600ff0c77ac */ /* 0x000ea20008000a00 */
[----:B------:R-:W3:Y:S01]  /*03d0*/  LDCU.64 UR10, c[0x0][0x3a8] ;  /* 0x00007500ff0a77ac */ /* 0x000ee20008000a00 */
[----:B0-----:R-:W-:Y:S02]  /*03e0*/  DADD R10, R6, -UR8 ;  /* 0x80000008060a7e29 */ /* 0x001fe40008000000 */
[----:B-1----:R-:W-:Y:S02]  /*03f0*/  DADD R2, R2, UR4 ;  /* 0x0000000402027e29 */ /* 0x002fe40008000000 */
[----:B--2---:R-:W-:-:S04]  /*0400*/  DMUL R6, R6, UR12 ;  /* 0x0000000c06067c28 */ /* 0x004fc80008000000 */
[----:B------:R-:W-:Y:S02]  /*0410*/  DADD R10, R10, -1 ;  /* 0xbff000000a0a7429 */ /* 0x000fe40000000000 */
[----:B---3--:R-:W-:-:S06]  /*0420*/  DMUL R2, R2, UR10 ;  /* 0x0000000a02027c28 */ /* 0x008fcc0008000000 */
[----:B------:R-:W-:-:S08]  /*0430*/  DFMA R6, -R6, R10, -R4 ;  /* 0x0000000a0606722b */ /* 0x000fd00000000904 */
[----:B------:R-:W-:-:S07]  /*0440*/  DFMA R2, R2, R6, R4 ;  /* 0x000000060202722b */ /* 0x000fce0000000004 */
[----:B------:R-:W-:Y:S01]  /*0450*/  STG.E.64 desc[UR6][R8.64], R2 ;  /* 0x0000000208007986 */ /* 0x000fe2000c101b06 */
[----:B------:R-:W-:Y:S05]  /*0460*/  EXIT ;  /* 0x000000000000794d */ /* 0x000fea0003800000 */
        .weak           $__internal_1_$__cuda_sm20_div_rn_f64_full
        .type           $__internal_1_$__cuda_sm20_div_rn_f64_full,@function
        .size           $__internal_1_$__cuda_sm20_div_rn_f64_full,(.L_x_18 - $__internal_1_$__cuda_sm20_div_rn_f64_full)
$__internal_1_$__cuda_sm20_div_rn_f64_full:
[C---:B------:R-:W-:Y:S01]  /*0470*/  FSETP.GEU.AND P0, PT, |R11|.reuse, 1.469367938527859385e-39, PT ;  /* 0x001000000b00780b */ /* 0x040fe20003f0e200 */
[----:B------:R-:W-:Y:S01]  /*0480*/  IMAD.MOV.U32 R14, RZ, RZ, 0x1 ;  /* 0x00000001ff0e7424 */ /* 0x000fe200078e00ff */
[----:B------:R-:W-:Y:S01]  /*0490*/  LOP3.LUT R2, R11, 0x800fffff, RZ, 0xc0, !PT ;  /* 0x800fffff0b027812 */ /* 0x000fe200078ec0ff */
[----:B------:R-:W-:Y:S01]  /*04a0*/  IMAD.MOV.U32 R21, RZ, RZ, 0x1ca00000 ;  /* 0x1ca00000ff157424 */ /* 0x000fe200078e00ff */
[C---:B------:R-:W-:Y:S01]  /*04b0*/  FSETP.GEU.AND P2, PT, |R13|.reuse, 1.469367938527859385e-39, PT ;  /* 0x001000000d00780b */ /* 0x040fe20003f4e200 */
[----:B------:R-:W-:Y:S01]  /*04c0*/  BSSY.RECONVERGENT B1, `(.L_x_11) ;  /* 0x0000052000017945 */ /* 0x000fe20003800200 */
[----:B------:R-:W-:Y:S01]  /*04d0*/  LOP3.LUT R3, R2, 0x3ff00000, RZ, 0xfc, !PT ;  /* 0x3ff0000002037812 */ /* 0x000fe200078efcff */
[----:B------:R-:W-:Y:S01]  /*04e0*/  IMAD.MOV.U32 R2, RZ, RZ, R10 ;  /* 0x000000ffff027224 */ /* 0x000fe200078e000a */
[----:B------:R-:W-:Y:S02]  /*04f0*/  LOP3.LUT R20, R13, 0x7ff00000, RZ, 0xc0, !PT ;  /* 0x7ff000000d147812 */ /* 0x000fe400078ec0ff */
[----:B------:R-:W-:-:S03]  /*0500*/  LOP3.LUT R23, R11, 0x7ff00000, RZ, 0xc0, !PT ;  /* 0x7ff000000b177812 */ /* 0x000fc600078ec0ff */
[----:B------:R-:W-:Y:S01]  /*0510*/  @!P0 DMUL R2, R10, 8.98846567431157953865e+307 ;  /* 0x7fe000000a028828 */ /* 0x000fe20000000000 */
[C---:B------:R-:W-:Y:S01]  /*0520*/  ISETP.GE.U32.AND P1, PT, R20.reuse, R23, PT ;  /* 0x000000171400720c */ /* 0x040fe20003f26070 */
[----:B------:R-:W-:Y:S02]  /*0530*/  IMAD.MOV.U32 R22, RZ, RZ, R20 ;  /* 0x000000ffff167224 */ /* 0x000fe400078e0014 */
[----:B------:R-:W-:Y:S02]  /*0540*/  @!P2 LOP3.LUT R19, R11, 0x7ff00000, RZ, 0xc0, !PT ;  /* 0x7ff000000b13a812 */ /* 0x000fe400078ec0ff */
[----:B------:R-:W0:Y:S02]  /*0550*/  MUFU.RCP64H R15, R3 ;  /* 0x00000003000f7308 */ /* 0x000e240000001800 */
[----:B------:R-:W-:Y:S02]  /*0560*/  @!P2 ISETP.GE.U32.AND P3, PT, R20, R19, PT ;  /* 0x000000131400a20c */ /* 0x000fe40003f66070 */
[----:B------:R-:W-:-:S02]  /*0570*/  @!P0 LOP3.LUT R23, R3, 0x7ff00000, RZ, 0xc0, !PT ;  /* 0x7ff0000003178812 */ /* 0x000fc400078ec0ff */
[----:B------:R-:W-:-:S04]  /*0580*/  @!P2 SEL R19, R21, 0x63400000, !P3 ;  /* 0x634000001513a807 */ /* 0x000fc80005800000 */
[----:B------:R-:W-:-:S04]  /*0590*/  @!P2 LOP3.LUT R24, R19, 0x80000000, R13, 0xf8, !PT ;  /* 0x800000001318a812 */ /* 0x000fc800078ef80d */
[----:B------:R-:W-:Y:S01]  /*05a0*/  @!P2 LOP3.LUT R25, R24, 0x100000, RZ, 0xfc, !PT ;  /* 0x001000001819a812 */ /* 0x000fe200078efcff */
[----:B------:R-:W-:Y:S01]  /*05b0*/  @!P2 IMAD.MOV.U32 R24, RZ, RZ, RZ ;  /* 0x000000ffff18a224 */ /* 0x000fe200078e00ff */
[----:B0-----:R-:W-:-:S08]  /*05c0*/  DFMA R16, R14, -R2, 1 ;  /* 0x3ff000000e10742b */ /* 0x001fd00000000802 */
[----:B------:R-:W-:-:S08]  /*05d0*/  DFMA R16, R16, R16, R16 ;  /* 0x000000101010722b */ /* 0x000fd00000000010 */
[----:B------:R-:W-:Y:S01]  /*05e0*/  DFMA R16, R14, R16, R14 ;  /* 0x000000100e10722b */ /* 0x000fe2000000000e */
[----:B------:R-:W-:Y:S01]  /*05f0*/  SEL R15, R21, 0x63400000, !P1 ;  /* 0x63400000150f7807 */ /* 0x000fe20004800000 */
[----:B------:R-:W-:-:S03]  /*0600*/  IMAD.MOV.U32 R14, RZ, RZ, R12 ;  /* 0x000000ffff0e7224 */ /* 0x000fc600078e000c */
[----:B------:R-:W-:-:S03]  /*0610*/  LOP3.LUT R15, R15, 0x800fffff, R13, 0xf8, !PT ;  /* 0x800fffff0f0f7812 */ /* 0x000fc600078ef80d */
[----:B------:R-:W-:-:S03]  /*0620*/  DFMA R18, R16, -R2, 1 ;  /* 0x3ff000001012742b */ /* 0x000fc60000000802 */
[----:B------:R-:W-:-:S05]  /*0630*/  @!P2 DFMA R14, R14, 2, -R24 ;  /* 0x400000000e0ea82b */ /* 0x000fca0000000818 */
[----:B------:R-:W-:-:S05]  /*0640*/  DFMA R16, R16, R18, R16 ;  /* 0x000000121010722b */ /* 0x000fca0000000010 */
[----:B------:R-:W-:-:S03]  /*0650*/  @!P2 LOP3.LUT R22, R15, 0x7ff00000, RZ, 0xc0, !PT ;  /* 0x7ff000000f16a812 */ /* 0x000fc600078ec0ff */
[----:B------:R-:W-:Y:S02]  /*0660*/  DMUL R18, R16, R14 ;  /* 0x0000000e10127228 */ /* 0x000fe40000000000 */
[----:B------:R-:W-:-:S05]  /*0670*/  VIADD R26, R22, 0xffffffff ;  /* 0xffffffff161a7836 */ /* 0x000fca0000000000 */
[----:B------:R-:W-:Y:S01]  /*0680*/  ISETP.GT.U32.AND P0, PT, R26, 0x7feffffe, PT ;  /* 0x7feffffe1a00780c */ /* 0x000fe20003f04070 */
[----:B------:R-:W-:Y:S01]  /*0690*/  VIADD R26, R23, 0xffffffff ;  /* 0xffffffff171a7836 */ /* 0x000fe20000000000 */
[----:B------:R-:W-:-:S04]  /*06a0*/  DFMA R24, R18, -R2, R14 ;  /* 0x800000021218722b */ /* 0x000fc8000000000e */
[----:B------:R-:W-:-:S04]  /*06b0*/  ISETP.GT.U32.OR P0, PT, R26, 0x7feffffe, P0 ;  /* 0x7feffffe1a00780c */ /* 0x000fc80000704470 */
[----:B------:R-:W-:-:S09]  /*06c0*/  DFMA R16, R16, R24, R18 ;  /* 0x000000181010722b */ /* 0x000fd20000000012 */
        /* <DEDUP_REMOVED lines=28> */
.L_x_12:
        /* <DEDUP_REMOVED lines=16> */
.L_x_15:
[----:B------:R-:W-:Y:S01]  /*0990*/  LOP3.LUT R19, R11, 0x80000, RZ, 0xfc, !PT ;  /* 0x000800000b137812 */ /* 0x000fe200078efcff */
[----:B------:R-:W-:Y:S01]  /*09a0*/  IMAD.MOV.U32 R18, RZ, RZ, R10 ;  /* 0x000000ffff127224 */ /* 0x000fe200078e000a */
[----:B------:R-:W-:Y:S06]  /*09b0*/  BRA `(.L_x_13) ;  /* 0x0000000000087947 */ /* 0x000fec0003800000 */
.L_x_14:
[----:B------:R-:W-:Y:S01]  /*09c0*/  LOP3.LUT R19, R13, 0x80000, RZ, 0xfc, !PT ;  /* 0x000800000d137812 */ /* 0x000fe200078efcff */
[----:B------:R-:W-:-:S07]  /*09d0*/  IMAD.MOV.U32 R18, RZ, RZ, R12 ;  /* 0x000000ffff127224 */ /* 0x000fce00078e000c */
.L_x_13:
[----:B------:R-:W-:Y:S05]  /*09e0*/  BSYNC.RECONVERGENT B1 ;  /* 0x0000000000017941 */ /* 0x000fea0003800200 */
.L_x_11:
[----:B------:R-:W-:Y:S02]  /*09f0*/  IMAD.MOV.U32 R2, RZ, RZ, R0 ;  /* 0x000000ffff027224 */ /* 0x000fe400078e0000 */
[----:B------:R-:W-:-:S04]  /*0a00*/  IMAD.MOV.U32 R3, RZ, RZ, 0x0 ;  /* 0x00000000ff037424 */ /* 0x000fc800078e00ff */
[----:B------:R-:W-:Y:S05]  /*0a10*/  RET.REL.NODEC R2 `(_Z12vecODEKernelPdS_dddddddi) ;  /* 0xfffffff402787950 */ /* 0x000fea0003c3ffff */
.L_x_16:
        /* <DEDUP_REMOVED lines=14> */
.L_x_18:


//--------------------- .nv.shared.reserved.0     --------------------------
	.section	.nv.shared.reserved.0,"aw",@nobits
	.weak		__nv_reservedSMEM_offset_0_alias
	.size		__nv_reservedSMEM_offset_0_alias, 0, 64
	.other		__nv_reservedSMEM_offset_0_alias,@"STO_CUDA_RESERVED_SHARED STV_DEFAULT"
__nv_reservedSMEM_offset_0_alias:
	.zero		0
	.zero		64


//--------------------- .nv.constant0._Z12matAllKerneldPdS_S_iiddddddd --------------------------
	.section	.nv.constant0._Z12matAllKerneldPdS_S_iiddddddd,"a",@progbits
	.sectionflags	@""
	.align	4
.nv.constant0._Z12matAllKerneldPdS_S_iiddddddd:
	.zero		992


//--------------------- .nv.constant0._Z14boundaryKernelPdii --------------------------
	.section	.nv.constant0._Z14boundaryKernelPdii,"a",@progbits
	.sectionflags	@""
	.align	4
.nv.constant0._Z14boundaryKernelPdii:
	.zero		912


//--------------------- .nv.constant0._Z12vecODEKernelPdS_dddddddi --------------------------
	.section	.nv.constant0._Z12vecODEKernelPdS_dddddddi,"a",@progbits
	.sectionflags	@""
	.align	4
.nv.constant0._Z12vecODEKernelPdS_dddddddi:
	.zero		972


//--------------------- SYMBOLS --------------------------

	.type		.nv.reservedSmem.offset0,@object
	.size		.nv.reservedSmem.offset0,0x4
